	.target	sm_100a

	.elftype	@"ET_EXEC"


//--------------------- .note.nv.tkinfo           --------------------------
	.section	.note.nv.tkinfo,"",@"SHT_NOTE"
	.sectionflags	@"SHF_NOTE_NV_TKINFO"
	.tkinfo
        /*0018*/ 	.word	0x00000002
        /*0030*/ 	.string	""
        /*0030*/ 	.string	"ptxas"
        /*0030*/ 	.string	"Cuda compilation tools, release 13.0, V13.0.88"
        /*0030*/ 	.string	"Build cuda_13.0.r13.0/compiler.36424714_0"
        /*0030*/ 	.string	"-arch sm_100a -m 64 "



//--------------------- .note.nv.cuinfo           --------------------------
	.section	.note.nv.cuinfo,"",@"SHT_NOTE"
	.sectionflags	@"SHF_NOTE_NV_CUINFO"
        /*0018*/ 	.short	0x0002
        /*001a*/ 	.short	0x0064
        /*001c*/ 	.short	0x0082
	.zero		2


//--------------------- .nv.info                  --------------------------
	.section	.nv.info,"",@"SHT_CUDA_INFO"
	.align	4


	//----- nvinfo : EIATTR_REGCOUNT
	.align		4
        /*0000*/ 	.byte	0x04, 0x2f
        /*0002*/ 	.short	(.L_19 - .L_18)
	.align		4
.L_18:
        /*0004*/ 	.word	index@(_ZN7cutlass13device_kernelINS_4gemm6kernel13GemmUniversalIN4cute5tupleIJiiiiEEENS1_10collective13CollectiveMmaINS1_35MainloopSm100TmaUmmaWarpSpecializedILi12ELi2ELi4ENS5_IJNS4_1CILi2EEENSA_ILi1EEESC_EEEEENS5_IJNSA_ILi128EEENSA_ILi16EEESF_EEENS_6half_tENS5_IJlSC_lEEESI_SJ_NS4_8TiledMMAINS4_8MMA_AtomIJNS4_26SM100_MMA_F16BF16_2x1SM_SSISI_SI_fLi128ELi16ELNS4_4UMMA5MajorE0ELSO_0ELNSN_7ScaleInE0ELSP_0EEEEEENS4_6LayoutINS5_IJSC_SC_SC_EEENS5_IJNSA_ILi0EEESU_SU_EEEEENS5_IJNS4_10UnderscoreESX_SX_EEEEENS4_18SM100_TMA_2SM_LOADENS4_14ComposedLayoutINS4_7SwizzleILi3ELi4ELi3EEENS4_18smem_ptr_flag_bitsILi16EEENSS_INS5_IJNSA_ILi8EEENSA_ILi64EEEEEENS5_IJS17_SC_EEEEEEEvNS4_8identityES10_S1B_vS1C_EENS_8epilogue10collective18CollectiveEpilogueINS1E_23Sm100TmaWarpSpecializedILi2ELi1ELi8ELb1ELb0EEEJNS5_IJS17_SG_SF_EEENS5_IJNSS_IS17_SC_EENSS_ISG_SC_EEEEESI_SJ_SI_SJ_NS1E_6fusion15FusionCallbacksIS1I_NS1N_17LinearCombinationISI_fSI_fLNS_15FloatRoundStyleE2EEES1J_S1M_JEEENS4_5SM1004TMEM4LOAD25SM100_TMEM_LOAD_32dp32b8xENS4_13SM90_TMA_LOADENS11_INS12_ILi1ELi4ELi3EEES15_NSS_INS5_IJS16_SG_EEENS5_IJSG_SC_EEEEEEENS4_39AutoVectorizingCopyWithAssumedAlignmentILi128EEENS4_14SM90_TMA_STOREES22_S24_S24_EEEvvEEEEvNT_6ParamsE)
        /*0008*/ 	.word	0x00000046


	//----- nvinfo : EIATTR_FRAME_SIZE
	.align		4
.L_19:
        /*000c*/ 	.byte	0x04, 0x11
        /*000e*/ 	.short	(.L_21 - .L_20)
	.align		4
.L_20:
        /*0010*/ 	.word	index@($__internal_2_$__cuda_sm10x_tcgen05_guardrail_trap_unallocated_columns_being_dealloced)
        /*0014*/ 	.word	0x00000000


	//----- nvinfo : EIATTR_FRAME_SIZE
	.align		4
.L_21:
        /*0018*/ 	.byte	0x04, 0x11
        /*001a*/ 	.short	(.L_23 - .L_22)
	.align		4
.L_22:
        /*001c*/ 	.word	index@($__internal_1_$__cuda_sm10x_tcgen05_guardrail_trap_phase_invalid_during_alloc)
        /*0020*/ 	.word	0x00000000


	//----- nvinfo : EIATTR_FRAME_SIZE
	.align		4
.L_23:
        /*0024*/ 	.byte	0x04, 0x11
        /*0026*/ 	.short	(.L_25 - .L_24)
	.align		4
.L_24:
        /*0028*/ 	.word	index@($__internal_0_$__cuda_sm10x_tcgen05_guardrail_trap_col_being_dealloced_not_returned_by_alloc)
        /*002c*/ 	.word	0x00000000


	//----- nvinfo : EIATTR_FRAME_SIZE
	.align		4
.L_25:
        /*0030*/ 	.byte	0x04, 0x11
        /*0032*/ 	.short	(.L_27 - .L_26)
	.align		4
.L_26:
        /*0034*/ 	.word	index@(_ZN7cutlass13device_kernelINS_4gemm6kernel13GemmUniversalIN4cute5tupleIJiiiiEEENS1_10collective13CollectiveMmaINS1_35MainloopSm100TmaUmmaWarpSpecializedILi12ELi2ELi4ENS5_IJNS4_1CILi2EEENSA_ILi1EEESC_EEEEENS5_IJNSA_ILi128EEENSA_ILi16EEESF_EEENS_6half_tENS5_IJlSC_lEEESI_SJ_NS4_8TiledMMAINS4_8MMA_AtomIJNS4_26SM100_MMA_F16BF16_2x1SM_SSISI_SI_fLi128ELi16ELNS4_4UMMA5MajorE0ELSO_0ELNSN_7ScaleInE0ELSP_0EEEEEENS4_6LayoutINS5_IJSC_SC_SC_EEENS5_IJNSA_ILi0EEESU_SU_EEEEENS5_IJNS4_10UnderscoreESX_SX_EEEEENS4_18SM100_TMA_2SM_LOADENS4_14ComposedLayoutINS4_7SwizzleILi3ELi4ELi3EEENS4_18smem_ptr_flag_bitsILi16EEENSS_INS5_IJNSA_ILi8EEENSA_ILi64EEEEEENS5_IJS17_SC_EEEEEEEvNS4_8identityES10_S1B_vS1C_EENS_8epilogue10collective18CollectiveEpilogueINS1E_23Sm100TmaWarpSpecializedILi2ELi1ELi8ELb1ELb0EEEJNS5_IJS17_SG_SF_EEENS5_IJNSS_IS17_SC_EENSS_ISG_SC_EEEEESI_SJ_SI_SJ_NS1E_6fusion15FusionCallbacksIS1I_NS1N_17LinearCombinationISI_fSI_fLNS_15FloatRoundStyleE2EEES1J_S1M_JEEENS4_5SM1004TMEM4LOAD25SM100_TMEM_LOAD_32dp32b8xENS4_13SM90_TMA_LOADENS11_INS12_ILi1ELi4ELi3EEES15_NSS_INS5_IJS16_SG_EEENS5_IJSG_SC_EEEEEEENS4_39AutoVectorizingCopyWithAssumedAlignmentILi128EEENS4_14SM90_TMA_STOREES22_S24_S24_EEEvvEEEEvNT_6ParamsE)
        /*0038*/ 	.word	0x00000000


	//----- nvinfo : EIATTR_MIN_STACK_SIZE
	.align		4
.L_27:
        /*003c*/ 	.byte	0x04, 0x12
        /*003e*/ 	.short	(.L_29 - .L_28)
	.align		4
.L_28:
        /*0040*/ 	.word	index@(_ZN7cutlass13device_kernelINS_4gemm6kernel13GemmUniversalIN4cute5tupleIJiiiiEEENS1_10collective13CollectiveMmaINS1_35MainloopSm100TmaUmmaWarpSpecializedILi12ELi2ELi4ENS5_IJNS4_1CILi2EEENSA_ILi1EEESC_EEEEENS5_IJNSA_ILi128EEENSA_ILi16EEESF_EEENS_6half_tENS5_IJlSC_lEEESI_SJ_NS4_8TiledMMAINS4_8MMA_AtomIJNS4_26SM100_MMA_F16BF16_2x1SM_SSISI_SI_fLi128ELi16ELNS4_4UMMA5MajorE0ELSO_0ELNSN_7ScaleInE0ELSP_0EEEEEENS4_6LayoutINS5_IJSC_SC_SC_EEENS5_IJNSA_ILi0EEESU_SU_EEEEENS5_IJNS4_10UnderscoreESX_SX_EEEEENS4_18SM100_TMA_2SM_LOADENS4_14ComposedLayoutINS4_7SwizzleILi3ELi4ELi3EEENS4_18smem_ptr_flag_bitsILi16EEENSS_INS5_IJNSA_ILi8EEENSA_ILi64EEEEEENS5_IJS17_SC_EEEEEEEvNS4_8identityES10_S1B_vS1C_EENS_8epilogue10collective18CollectiveEpilogueINS1E_23Sm100TmaWarpSpecializedILi2ELi1ELi8ELb1ELb0EEEJNS5_IJS17_SG_SF_EEENS5_IJNSS_IS17_SC_EENSS_ISG_SC_EEEEESI_SJ_SI_SJ_NS1E_6fusion15FusionCallbacksIS1I_NS1N_17LinearCombinationISI_fSI_fLNS_15FloatRoundStyleE2EEES1J_S1M_JEEENS4_5SM1004TMEM4LOAD25SM100_TMEM_LOAD_32dp32b8xENS4_13SM90_TMA_LOADENS11_INS12_ILi1ELi4ELi3EEES15_NSS_INS5_IJS16_SG_EEENS5_IJSG_SC_EEEEEEENS4_39AutoVectorizingCopyWithAssumedAlignmentILi128EEENS4_14SM90_TMA_STOREES22_S24_S24_EEEvvEEEEvNT_6ParamsE)
        /*0044*/ 	.word	0x00000000
.L_29:


//--------------------- .nv.compat                --------------------------
	.section	.nv.compat,"",@"SHT_CUDA_COMPAT_INFO"
	.align	4
        /*0000*/ 	.byte	0x02, 0x09, 0x01, 0x00, 0x02, 0x02, 0x02, 0x00, 0x02, 0x05, 0x05, 0x00, 0x03, 0x07, 0x01, 0x01
        /*0010*/ 	.byte	0x02, 0x03, 0x01, 0x00, 0x02, 0x06, 0x01, 0x00, 0x04, 0x0b, 0x08, 0x00, 0x09, 0x00, 0x00, 0x00
        /*0020*/ 	.byte	0x00, 0x00, 0x00, 0x00


//--------------------- .nv.info._ZN7cutlass13device_kernelINS_4gemm6kernel13GemmUniversalIN4cute5tupleIJiiiiEEENS1_10collective13CollectiveMmaINS1_35MainloopSm100TmaUmmaWarpSpecializedILi12ELi2ELi4ENS5_IJNS4_1CILi2EEENSA_ILi1EEESC_EEEEENS5_IJNSA_ILi128EEENSA_ILi16EEESF_EEENS_6half_tENS5_IJlSC_lEEESI_SJ_NS4_8TiledMMAINS4_8MMA_AtomIJNS4_26SM100_MMA_F16BF16_2x1SM_SSISI_SI_fLi128ELi16ELNS4_4UMMA5MajorE0ELSO_0ELNSN_7ScaleInE0ELSP_0EEEEEENS4_6LayoutINS5_IJSC_SC_SC_EEENS5_IJNSA_ILi0EEESU_SU_EEEEENS5_IJNS4_10UnderscoreESX_SX_EEEEENS4_18SM100_TMA_2SM_LOADENS4_14ComposedLayoutINS4_7SwizzleILi3ELi4ELi3EEENS4_18smem_ptr_flag_bitsILi16EEENSS_INS5_IJNSA_ILi8EEENSA_ILi64EEEEEENS5_IJS17_SC_EEEEEEEvNS4_8identityES10_S1B_vS1C_EENS_8epilogue10collective18CollectiveEpilogueINS1E_23Sm100TmaWarpSpecializedILi2ELi1ELi8ELb1ELb0EEEJNS5_IJS17_SG_SF_EEENS5_IJNSS_IS17_SC_EENSS_ISG_SC_EEEEESI_SJ_SI_SJ_NS1E_6fusion15FusionCallbacksIS1I_NS1N_17LinearCombinationISI_fSI_fLNS_15FloatRoundStyleE2EEES1J_S1M_JEEENS4_5SM1004TMEM4LOAD25SM100_TMEM_LOAD_32dp32b8xENS4_13SM90_TMA_LOADENS11_INS12_ILi1ELi4ELi3EEES15_NSS_INS5_IJS16_SG_EEENS5_IJSG_SC_EEEEEEENS4_39AutoVectorizingCopyWithAssumedAlignmentILi128EEENS4_14SM90_TMA_STOREES22_S24_S24_EEEvvEEEEvNT_6ParamsE --------------------------
	.section	.nv.info._ZN7cutlass13device_kernelINS_4gemm6kernel13GemmUniversalIN4cute5tupleIJiiiiEEENS1_10collective13CollectiveMmaINS1_35MainloopSm100TmaUmmaWarpSpecializedILi12ELi2ELi4ENS5_IJNS4_1CILi2EEENSA_ILi1EEESC_EEEEENS5_IJNSA_ILi128EEENSA_ILi16EEESF_EEENS_6half_tENS5_IJlSC_lEEESI_SJ_NS4_8TiledMMAINS4_8MMA_AtomIJNS4_26SM100_MMA_F16BF16_2x1SM_SSISI_SI_fLi128ELi16ELNS4_4UMMA5MajorE0ELSO_0ELNSN_7ScaleInE0ELSP_0EEEEEENS4_6LayoutINS5_IJSC_SC_SC_EEENS5_IJNSA_ILi0EEESU_SU_EEEEENS5_IJNS4_10UnderscoreESX_SX_EEEEENS4_18SM100_TMA_2SM_LOADENS4_14ComposedLayoutINS4_7SwizzleILi3ELi4ELi3EEENS4_18smem_ptr_flag_bitsILi16EEENSS_INS5_IJNSA_ILi8EEENSA_ILi64EEEEEENS5_IJS17_SC_EEEEEEEvNS4_8identityES10_S1B_vS1C_EENS_8epilogue10collective18CollectiveEpilogueINS1E_23Sm100TmaWarpSpecializedILi2ELi1ELi8ELb1ELb0EEEJNS5_IJS17_SG_SF_EEENS5_IJNSS_IS17_SC_EENSS_ISG_SC_EEEEESI_SJ_SI_SJ_NS1E_6fusion15FusionCallbacksIS1I_NS1N_17LinearCombinationISI_fSI_fLNS_15FloatRoundStyleE2EEES1J_S1M_JEEENS4_5SM1004TMEM4LOAD25SM100_TMEM_LOAD_32dp32b8xENS4_13SM90_TMA_LOADENS11_INS12_ILi1ELi4ELi3EEES15_NSS_INS5_IJS16_SG_EEENS5_IJSG_SC_EEEEEEENS4_39AutoVectorizingCopyWithAssumedAlignmentILi128EEENS4_14SM90_TMA_STOREES22_S24_S24_EEEvvEEEEvNT_6ParamsE,"",@"SHT_CUDA_INFO"
	.sectionflags	@""
	.align	4


	//----- nvinfo : EIATTR_CUDA_API_VERSION
	.align		4
        /*0000*/ 	.byte	0x04, 0x37
        /*0002*/ 	.short	(.L_31 - .L_30)
.L_30:
        /*0004*/ 	.word	0x00000082


	//----- nvinfo : EIATTR_KPARAM_INFO
	.align		4
.L_31:
        /*0008*/ 	.byte	0x04, 0x17
        /*000a*/ 	.short	(.L_33 - .L_32)
.L_32:
        /*000c*/ 	.word	0x00000000
        /*0010*/ 	.short	0x0000
        /*0012*/ 	.short	0x0000
        /*0014*/ 	.byte	0x00, 0xf0, 0x01, 0x20


	//----- nvinfo : EIATTR_AT_ENTRY_FRAGMENTS
	.align		4
.L_33:
        /*0018*/ 	.byte	0x04, 0x4f
        /*001a*/ 	.short	(.L_35 - .L_34)


	//   ....[0]....
.L_34:
        /*001c*/ 	.word	0x00000007


	//----- nvinfo : EIATTR_RESERVED_SMEM_USED
	.align		4
.L_35:
        /*0020*/ 	.byte	0x01, 0x41
	.zero		2


	//----- nvinfo : EIATTR_SPARSE_MMA_MASK
	.align		4
        /*0024*/ 	.byte	0x03, 0x50
        /*0026*/ 	.short	0x0000


	//----- nvinfo : EIATTR_TCGEN05_2CTA_USED
	.align		4
        /*0028*/ 	.byte	0x01, 0x52
	.zero		2


	//----- nvinfo : EIATTR_MAXREG_COUNT
	.align		4
        /*002c*/ 	.byte	0x03, 0x1b
        /*002e*/ 	.short	0x00ff


	//----- nvinfo : EIATTR_NUM_BARRIERS
	.align		4
        /*0030*/ 	.byte	0x02, 0x4c
        /*0032*/ 	.byte	0x07
	.zero		1


	//----- nvinfo : EIATTR_EXTERNS
	.align		4
        /*0034*/ 	.byte	0x04, 0x0f
        /*0036*/ 	.short	(.L_37 - .L_36)


	//   ....[0]....
	.align		4
.L_36:
        /*0038*/ 	.word	index@(__assertfail)


	//----- nvinfo : EIATTR_MERCURY_ISA_VERSION
	.align		4
.L_37:
        /*003c*/ 	.byte	0x03, 0x5f
        /*003e*/ 	.short	0x0101


	//----- nvinfo : EIATTR_INT_WARP_WIDE_INSTR_OFFSETS
	.align		4
        /*0040*/ 	.byte	0x04, 0x31
        /*0042*/ 	.short	(.L_39 - .L_38)


	//   ....[0]....
.L_38:
        /*0044*/ 	.word	0x00000e00


	//   ....[1]....
        /*0048*/ 	.word	0x00000ea0


	//   ....[2]....
        /*004c*/ 	.word	0x00002360


	//   ....[3]....
        /*0050*/ 	.word	0x00004870


	//   ....[4]....
        /*0054*/ 	.word	0x000048a0


	//   ....[5]....
        /*0058*/ 	.word	0x000048f0


	//   ....[6]....
        /*005c*/ 	.word	0x000052d0


	//   ....[7]....
        /*0060*/ 	.word	0x00005410


	//----- nvinfo : EIATTR_COOP_GROUP_MASK_REGIDS
	.align		4
.L_39:
        /*0064*/ 	.byte	0x04, 0x29
        /*0066*/ 	.short	(.L_41 - .L_40)


	//   ....[0]....
.L_40:
        /*0068*/ 	.word	0xffffffff


	//   ....[1]....
        /*006c*/ 	.word	0xffffffff


	//   ....[2]....
        /*0070*/ 	.word	0xffffffff


	//   ....[3]....
        /*0074*/ 	.word	0xffffffff


	//   ....[4]....
        /*0078*/ 	.word	0xffffffff


	//   ....[5]....
        /*007c*/ 	.word	0xffffffff


	//   ....[6]....
        /*0080*/ 	.word	0xffffffff


	//   ....[7]....
        /*0084*/ 	.word	0xffffffff


	//   ....[8]....
        /*0088*/ 	.word	0xffffffff


	//   ....[9]....
        /*008c*/ 	.word	0xffffffff


	//   ....[10]....
        /*0090*/ 	.word	0xffffffff


	//   ....[11]....
        /*0094*/ 	.word	0xffffffff


	//   ....[12]....
        /*0098*/ 	.word	0xffffffff


	//   ....[13]....
        /*009c*/ 	.word	0xffffffff


	//----- nvinfo : EIATTR_COOP_GROUP_INSTR_OFFSETS
	.align		4
.L_41:
        /*00a0*/ 	.byte	0x04, 0x28
        /*00a2*/ 	.short	(.L_43 - .L_42)


	//   ....[0]....
.L_42:
        /*00a4*/ 	.word	0x000000c0


	//   ....[1]....
        /*00a8*/ 	.word	0x00000500


	//   ....[2]....
        /*00ac*/ 	.word	0x000007b0


	//   ....[3]....
        /*00b0*/ 	.word	0x00000900


	//   ....[4]....
        /*00b4*/ 	.word	0x000009f0


	//   ....[5]....
        /*00b8*/ 	.word	0x00000b50


	//   ....[6]....
        /*00bc*/ 	.word	0x00000ce0


	//   ....[7]....
        /*00c0*/ 	.word	0x00000f20


	//   ....[8]....
        /*00c4*/ 	.word	0x00002240


	//   ....[9]....
        /*00c8*/ 	.word	0x000034a0


	//   ....[10]....
        /*00cc*/ 	.word	0x00003970


	//   ....[11]....
        /*00d0*/ 	.word	0x000039a0


	//   ....[12]....
        /*00d4*/ 	.word	0x00004780


	//   ....[13]....
        /*00d8*/ 	.word	0x00004990


	//----- nvinfo : EIATTR_VRC_CTA_INIT_COUNT
	.align		4
.L_43:
        /*00dc*/ 	.byte	0x02, 0x4a
        /*00de*/ 	.byte	0x80
	.zero		1


	//----- nvinfo : EIATTR_SYSCALL_OFFSETS
	.align		4
        /*00e0*/ 	.byte	0x04, 0x46
        /*00e2*/ 	.short	(.L_45 - .L_44)


	//   ....[0]....
.L_44:
        /*00e4*/ 	.word	0x00005f00


	//   ....[1]....
        /*00e8*/ 	.word	0x00005ff0


	//   ....[2]....
        /*00ec*/ 	.word	0x00006650


	//----- nvinfo : EIATTR_MBARRIER_INSTR_OFFSETS
	.align		4
.L_45:
        /*00f0*/ 	.byte	0x04, 0x39
        /*00f2*/ 	.short	(.L_47 - .L_46)


	//   ....[0]....
.L_46:
        /*00f4*/ 	.word	0x00000610
        /*00f8*/ 	.word	0x000000ff
        /*00fc*/ 	.word	0x00000000
        /*0100*/ 	.short	0x0100
        /*0102*/ 	.byte	0x08
	.zero		1


	//   ....[1]....
        /*0104*/ 	.word	0x00000620
        /*0108*/ 	.word	0x000000ff
        /*010c*/ 	.word	0x00000060
        /*0110*/ 	.short	0x0100
        /*0112*/ 	.byte	0x08
	.zero		1


	//   ....[2]....
        /*0114*/ 	.word	0x00000630
        /*0118*/ 	.word	0x000000ff
        /*011c*/ 	.word	0x00000008
        /*0120*/ 	.short	0x0100
        /*0122*/ 	.byte	0x08
	.zero		1


	//   ....[3]....
        /*0124*/ 	.word	0x00000640
        /*0128*/ 	.word	0x000000ff
        /*012c*/ 	.word	0x00000068
        /*0130*/ 	.short	0x0100
        /*0132*/ 	.byte	0x08
	.zero		1


	//   ....[4]....
        /*0134*/ 	.word	0x00000650
        /*0138*/ 	.word	0x000000ff
        /*013c*/ 	.word	0x00000010
        /*0140*/ 	.short	0x0100
        /*0142*/ 	.byte	0x08
	.zero		1


	//   ....[5]....
        /*0144*/ 	.word	0x00000660
        /*0148*/ 	.word	0x000000ff
        /*014c*/ 	.word	0x00000070
        /*0150*/ 	.short	0x0100
        /*0152*/ 	.byte	0x08
	.zero		1


	//   ....[6]....
        /*0154*/ 	.word	0x00000670
        /*0158*/ 	.word	0x000000ff
        /*015c*/ 	.word	0x00000018
        /*0160*/ 	.short	0x0100
        /*0162*/ 	.byte	0x08
	.zero		1


	//   ....[7]....
        /*0164*/ 	.word	0x00000680
        /*0168*/ 	.word	0x000000ff
        /*016c*/ 	.word	0x00000078
        /*0170*/ 	.short	0x0100
        /*0172*/ 	.byte	0x08
	.zero		1


	//   ....[8]....
        /*0174*/ 	.word	0x00000690
        /*0178*/ 	.word	0x000000ff
        /*017c*/ 	.word	0x00000020
        /*0180*/ 	.short	0x0100
        /*0182*/ 	.byte	0x08
	.zero		1


	//   ....[9]....
        /*0184*/ 	.word	0x000006a0
        /*0188*/ 	.word	0x000000ff
        /*018c*/ 	.word	0x00000080
        /*0190*/ 	.short	0x0100
        /*0192*/ 	.byte	0x08
	.zero		1


	//   ....[10]....
        /*0194*/ 	.word	0x000006b0
        /*0198*/ 	.word	0x000000ff
        /*019c*/ 	.word	0x00000028
        /*01a0*/ 	.short	0x0100
        /*01a2*/ 	.byte	0x08
	.zero		1


	//   ....[11]....
        /*01a4*/ 	.word	0x000006c0
        /*01a8*/ 	.word	0x000000ff
        /*01ac*/ 	.word	0x00000088
        /*01b0*/ 	.short	0x0100
        /*01b2*/ 	.byte	0x08
	.zero		1


	//   ....[12]....
        /*01b4*/ 	.word	0x000006d0
        /*01b8*/ 	.word	0x000000ff
        /*01bc*/ 	.word	0x00000030
        /*01c0*/ 	.short	0x0100
        /*01c2*/ 	.byte	0x08
	.zero		1


	//   ....[13]....
        /*01c4*/ 	.word	0x000006e0
        /*01c8*/ 	.word	0x000000ff
        /*01cc*/ 	.word	0x00000090
        /*01d0*/ 	.short	0x0100
        /*01d2*/ 	.byte	0x08
	.zero		1


	//   ....[14]....
        /*01d4*/ 	.word	0x000006f0
        /*01d8*/ 	.word	0x000000ff
        /*01dc*/ 	.word	0x00000038
        /*01e0*/ 	.short	0x0100
        /*01e2*/ 	.byte	0x08
	.zero		1


	//   ....[15]....
        /*01e4*/ 	.word	0x00000700
        /*01e8*/ 	.word	0x000000ff
        /*01ec*/ 	.word	0x00000098
        /*01f0*/ 	.short	0x0100
        /*01f2*/ 	.byte	0x08
	.zero		1


	//   ....[16]....
        /*01f4*/ 	.word	0x00000710
        /*01f8*/ 	.word	0x000000ff
        /*01fc*/ 	.word	0x00000040
        /*0200*/ 	.short	0x0100
        /*0202*/ 	.byte	0x08
	.zero		1


	//   ....[17]....
        /*0204*/ 	.word	0x00000720
        /*0208*/ 	.word	0x000000ff
        /*020c*/ 	.word	0x000000a0
        /*0210*/ 	.short	0x0100
        /*0212*/ 	.byte	0x08
	.zero		1


	//   ....[18]....
        /*0214*/ 	.word	0x00000730
        /*0218*/ 	.word	0x000000ff
        /*021c*/ 	.word	0x00000048
        /*0220*/ 	.short	0x0100
        /*0222*/ 	.byte	0x08
	.zero		1


	//   ....[19]....
        /*0224*/ 	.word	0x00000740
        /*0228*/ 	.word	0x000000ff
        /*022c*/ 	.word	0x000000a8
        /*0230*/ 	.short	0x0100
        /*0232*/ 	.byte	0x08
	.zero		1


	//   ....[20]....
        /*0234*/ 	.word	0x00000750
        /*0238*/ 	.word	0x000000ff
        /*023c*/ 	.word	0x00000050
        /*0240*/ 	.short	0x0100
        /*0242*/ 	.byte	0x08
	.zero		1


	//   ....[21]....
        /*0244*/ 	.word	0x00000760
        /*0248*/ 	.word	0x000000ff
        /*024c*/ 	.word	0x000000b0
        /*0250*/ 	.short	0x0100
        /*0252*/ 	.byte	0x08
	.zero		1


	//   ....[22]....
        /*0254*/ 	.word	0x00000770
        /*0258*/ 	.word	0x000000ff
        /*025c*/ 	.word	0x00000058
        /*0260*/ 	.short	0x0100
        /*0262*/ 	.byte	0x08
	.zero		1


	//   ....[23]....
        /*0264*/ 	.word	0x00000780
        /*0268*/ 	.word	0x000000ff
        /*026c*/ 	.word	0x000000b8
        /*0270*/ 	.short	0x0100
        /*0272*/ 	.byte	0x08
	.zero		1


	//   ....[24]....
        /*0274*/ 	.word	0x000008b0
        /*0278*/ 	.word	0x000000ff
        /*027c*/ 	.word	0x000000c0
        /*0280*/ 	.short	0x0100
        /*0282*/ 	.byte	0x09
	.zero		1


	//   ....[25]....
        /*0284*/ 	.word	0x000008c0
        /*0288*/ 	.word	0x000000ff
        /*028c*/ 	.word	0x000000d0
        /*0290*/ 	.short	0x0100
        /*0292*/ 	.byte	0x09
	.zero		1


	//   ....[26]....
        /*0294*/ 	.word	0x000008d0
        /*0298*/ 	.word	0x000000ff
        /*029c*/ 	.word	0x000000c8
        /*02a0*/ 	.short	0x0100
        /*02a2*/ 	.byte	0x09
	.zero		1


	//   ....[27]....
        /*02a4*/ 	.word	0x000008e0
        /*02a8*/ 	.word	0x000000ff
        /*02ac*/ 	.word	0x000000d8
        /*02b0*/ 	.short	0x0100
        /*02b2*/ 	.byte	0x09
	.zero		1


	//   ....[28]....
        /*02b4*/ 	.word	0x000009c0
        /*02b8*/ 	.word	0x000000ff
        /*02bc*/ 	.word	0x000000e0
        /*02c0*/ 	.short	0x0100
        /*02c2*/ 	.byte	0x08
	.zero		1


	//   ....[29]....
        /*02c4*/ 	.word	0x000009d0
        /*02c8*/ 	.word	0x000000ff
        /*02cc*/ 	.word	0x000000e8
        /*02d0*/ 	.short	0x0100
        /*02d2*/ 	.byte	0x08
	.zero		1


	//   ....[30]....
        /*02d4*/ 	.word	0x00000b00
        /*02d8*/ 	.word	0x000000ff
        /*02dc*/ 	.word	0x000000f0
        /*02e0*/ 	.short	0x0100
        /*02e2*/ 	.byte	0x08
	.zero		1


	//   ....[31]....
        /*02e4*/ 	.word	0x00000b10
        /*02e8*/ 	.word	0x000000ff
        /*02ec*/ 	.word	0x00000100
        /*02f0*/ 	.short	0x0100
        /*02f2*/ 	.byte	0x08
	.zero		1


	//   ....[32]....
        /*02f4*/ 	.word	0x00000b20
        /*02f8*/ 	.word	0x000000ff
        /*02fc*/ 	.word	0x000000f8
        /*0300*/ 	.short	0x0100
        /*0302*/ 	.byte	0x08
	.zero		1


	//   ....[33]....
        /*0304*/ 	.word	0x00000b30
        /*0308*/ 	.word	0x000000ff
        /*030c*/ 	.word	0x00000108
        /*0310*/ 	.short	0x0100
        /*0312*/ 	.byte	0x08
	.zero		1


	//   ....[34]....
        /*0314*/ 	.word	0x00000c50
        /*0318*/ 	.word	0x000000ff
        /*031c*/ 	.word	0x00000110
        /*0320*/ 	.short	0x0100
        /*0322*/ 	.byte	0x09
	.zero		1


	//   ....[35]....
        /*0324*/ 	.word	0x00000c60
        /*0328*/ 	.word	0x000000ff
        /*032c*/ 	.word	0x00000130
        /*0330*/ 	.short	0x0100
        /*0332*/ 	.byte	0x09
	.zero		1


	//   ....[36]....
        /*0334*/ 	.word	0x00000c70
        /*0338*/ 	.word	0x000000ff
        /*033c*/ 	.word	0x00000118
        /*0340*/ 	.short	0x0100
        /*0342*/ 	.byte	0x09
	.zero		1


	//   ....[37]....
        /*0344*/ 	.word	0x00000c80
        /*0348*/ 	.word	0x000000ff
        /*034c*/ 	.word	0x00000138
        /*0350*/ 	.short	0x0100
        /*0352*/ 	.byte	0x09
	.zero		1


	//   ....[38]....
        /*0354*/ 	.word	0x00000c90
        /*0358*/ 	.word	0x000000ff
        /*035c*/ 	.word	0x00000120
        /*0360*/ 	.short	0x0100
        /*0362*/ 	.byte	0x09
	.zero		1


	//   ....[39]....
        /*0364*/ 	.word	0x00000ca0
        /*0368*/ 	.word	0x000000ff
        /*036c*/ 	.word	0x00000140
        /*0370*/ 	.short	0x0100
        /*0372*/ 	.byte	0x09
	.zero		1


	//   ....[40]....
        /*0374*/ 	.word	0x00000cb0
        /*0378*/ 	.word	0x000000ff
        /*037c*/ 	.word	0x00000128
        /*0380*/ 	.short	0x0100
        /*0382*/ 	.byte	0x09
	.zero		1


	//   ....[41]....
        /*0384*/ 	.word	0x00000cc0
        /*0388*/ 	.word	0x000000ff
        /*038c*/ 	.word	0x00000148
        /*0390*/ 	.short	0x0100
        /*0392*/ 	.byte	0x09
	.zero		1


	//   ....[42]....
        /*0394*/ 	.word	0x00000db0
        /*0398*/ 	.word	0x000000ff
        /*039c*/ 	.word	0x00000150
        /*03a0*/ 	.short	0x0100
        /*03a2*/ 	.byte	0x08
	.zero		1


	//   ....[43]....
        /*03a4*/ 	.word	0x00000dc0
        /*03a8*/ 	.word	0x000000ff
        /*03ac*/ 	.word	0x00000160
        /*03b0*/ 	.short	0x0100
        /*03b2*/ 	.byte	0x08
	.zero		1


	//   ....[44]....
        /*03b4*/ 	.word	0x00000dd0
        /*03b8*/ 	.word	0x000000ff
        /*03bc*/ 	.word	0x00000158
        /*03c0*/ 	.short	0x0100
        /*03c2*/ 	.byte	0x08
	.zero		1


	//   ....[45]....
        /*03c4*/ 	.word	0x00000de0
        /*03c8*/ 	.word	0x000000ff
        /*03cc*/ 	.word	0x00000168
        /*03d0*/ 	.short	0x0100
        /*03d2*/ 	.byte	0x08
	.zero		1


	//   ....[46]....
        /*03d4*/ 	.word	0x00000ed0
        /*03d8*/ 	.word	0x000000ff
        /*03dc*/ 	.word	0x00000170
        /*03e0*/ 	.short	0x0100
        /*03e2*/ 	.byte	0x06
	.zero		1


	//   ....[47]....
        /*03e4*/ 	.word	0x000018e0
        /*03e8*/ 	.word	0x00000002
        /*03ec*/ 	.word	0x00000160
        /*03f0*/ 	.short	0x010a
        /*03f2*/ 	.byte	0xff
	.zero		1


	//   ....[48]....
        /*03f4*/ 	.word	0x00001910
        /*03f8*/ 	.word	0x00000002
        /*03fc*/ 	.word	0x00000150
        /*0400*/ 	.short	0x0101
        /*0402*/ 	.byte	0xff
	.zero		1


	//   ....[49]....
        /*0404*/ 	.word	0x000019e0
        /*0408*/ 	.word	0x000000ff
        /*040c*/ 	.word	0x00000060
        /*0410*/ 	.short	0x010a
        /*0412*/ 	.byte	0x08
	.zero		1


	//   ....[50]....
        /*0414*/ 	.word	0x00001ae0
        /*0418*/ 	.word	0x000000ff
        /*041c*/ 	.word	0x00000060
        /*0420*/ 	.short	0x010a
        /*0422*/ 	.byte	0x21
	.zero		1


	//   ....[51]....
        /*0424*/ 	.word	0x00001c90
        /*0428*/ 	.word	0x000000ff
        /*042c*/ 	.word	0x00000060
        /*0430*/ 	.short	0x010a
        /*0432*/ 	.byte	0x08
	.zero		1


	//   ....[52]....
        /*0434*/ 	.word	0x00001e50
        /*0438*/ 	.word	0x000000ff
        /*043c*/ 	.word	0x000000e8
        /*0440*/ 	.short	0x0101
        /*0442*/ 	.byte	0x04
	.zero		1


	//   ....[53]....
        /*0444*/ 	.word	0x00001e70
        /*0448*/ 	.word	0x000000ff
        /*044c*/ 	.word	0x00000060
        /*0450*/ 	.short	0x010a
        /*0452*/ 	.byte	0x08
	.zero		1


	//   ....[54]....
        /*0454*/ 	.word	0x00001ef0
        /*0458*/ 	.word	0x000000ff
        /*045c*/ 	.word	0x00000060
        /*0460*/ 	.short	0x010a
        /*0462*/ 	.byte	0x21
	.zero		1


	//   ....[55]....
        /*0464*/ 	.word	0x00002080
        /*0468*/ 	.word	0x000000ff
        /*046c*/ 	.word	0x00000060
        /*0470*/ 	.short	0x010a
        /*0472*/ 	.byte	0x08
	.zero		1


	//   ....[56]....
        /*0474*/ 	.word	0x00002270
        /*0478*/ 	.word	0x00000002
        /*047c*/ 	.word	0x000000f0
        /*0480*/ 	.short	0x010a
        /*0482*/ 	.byte	0xff
	.zero		1


	//   ....[57]....
        /*0484*/ 	.word	0x00002330
        /*0488*/ 	.word	0x00000002
        /*048c*/ 	.word	0x00000000
        /*0490*/ 	.short	0x0101
        /*0492*/ 	.byte	0xff
	.zero		1


	//   ....[58]....
        /*0494*/ 	.word	0x00002890
        /*0498*/ 	.word	0x000000ff
        /*049c*/ 	.word	0x00000000
        /*04a0*/ 	.short	0x010a
        /*04a2*/ 	.byte	0x05
	.zero		1


	//   ....[59]....
        /*04a4*/ 	.word	0x00002920
        /*04a8*/ 	.word	0x000000ff
        /*04ac*/ 	.word	0x00000000
        /*04b0*/ 	.short	0x010a
        /*04b2*/ 	.byte	0x05
	.zero		1


	//   ....[60]....
        /*04b4*/ 	.word	0x000029b0
        /*04b8*/ 	.word	0x000000ff
        /*04bc*/ 	.word	0x00000000
        /*04c0*/ 	.short	0x010a
        /*04c2*/ 	.byte	0x05
	.zero		1


	//   ....[61]....
        /*04c4*/ 	.word	0x00002a40
        /*04c8*/ 	.word	0x000000ff
        /*04cc*/ 	.word	0x00000000
        /*04d0*/ 	.short	0x010a
        /*04d2*/ 	.byte	0x05
	.zero		1


	//   ....[62]....
        /*04d4*/ 	.word	0x00002ad0
        /*04d8*/ 	.word	0x000000ff
        /*04dc*/ 	.word	0x00000000
        /*04e0*/ 	.short	0x010a
        /*04e2*/ 	.byte	0x05
	.zero		1


	//   ....[63]....
        /*04e4*/ 	.word	0x00002b60
        /*04e8*/ 	.word	0x000000ff
        /*04ec*/ 	.word	0x00000000
        /*04f0*/ 	.short	0x010a
        /*04f2*/ 	.byte	0x05
	.zero		1


	//   ....[64]....
        /*04f4*/ 	.word	0x00002bf0
        /*04f8*/ 	.word	0x000000ff
        /*04fc*/ 	.word	0x00000000
        /*0500*/ 	.short	0x010a
        /*0502*/ 	.byte	0x05
	.zero		1


	//   ....[65]....
        /*0504*/ 	.word	0x00002c80
        /*0508*/ 	.word	0x000000ff
        /*050c*/ 	.word	0x00000000
        /*0510*/ 	.short	0x010a
        /*0512*/ 	.byte	0x05
	.zero		1


	//   ....[66]....
        /*0514*/ 	.word	0x00002d10
        /*0518*/ 	.word	0x000000ff
        /*051c*/ 	.word	0x00000000
        /*0520*/ 	.short	0x010a
        /*0522*/ 	.byte	0x05
	.zero		1


	//   ....[67]....
        /*0524*/ 	.word	0x00002da0
        /*0528*/ 	.word	0x000000ff
        /*052c*/ 	.word	0x00000000
        /*0530*/ 	.short	0x010a
        /*0532*/ 	.byte	0x05
	.zero		1


	//   ....[68]....
        /*0534*/ 	.word	0x00002e30
        /*0538*/ 	.word	0x000000ff
        /*053c*/ 	.word	0x00000000
        /*0540*/ 	.short	0x010a
        /*0542*/ 	.byte	0x05
	.zero		1


	//   ....[69]....
        /*0544*/ 	.word	0x00002ed0
        /*0548*/ 	.word	0x00000000
        /*054c*/ 	.word	0x00000000
        /*0550*/ 	.short	0x010a
        /*0552*/ 	.byte	0xff
	.zero		1


	//   ....[70]....
        /*0554*/ 	.word	0x00003000
        /*0558*/ 	.word	0x00000000
        /*055c*/ 	.word	0x00000150
        /*0560*/ 	.short	0x010a
        /*0562*/ 	.byte	0xff
	.zero		1


	//   ....[71]....
        /*0564*/ 	.word	0x00003070
        /*0568*/ 	.word	0x00000000
        /*056c*/ 	.word	0x00000000
        /*0570*/ 	.short	0x0101
        /*0572*/ 	.byte	0xff
	.zero		1


	//   ....[72]....
        /*0574*/ 	.word	0x00003090
        /*0578*/ 	.word	0x000000ff
        /*057c*/ 	.word	0x00000100
        /*0580*/ 	.short	0x010a
        /*0582*/ 	.byte	0x05
	.zero		1


	//   ....[73]....
        /*0584*/ 	.word	0x000031b0
        /*0588*/ 	.word	0x00000000
        /*058c*/ 	.word	0x000000f0
        /*0590*/ 	.short	0x010a
        /*0592*/ 	.byte	0xff
	.zero		1


	//   ....[74]....
        /*0594*/ 	.word	0x000032b0
        /*0598*/ 	.word	0x00000000
        /*059c*/ 	.word	0x00000000
        /*05a0*/ 	.short	0x0101
        /*05a2*/ 	.byte	0xff
	.zero		1


	//   ....[75]....
        /*05a4*/ 	.word	0x00003340
        /*05a8*/ 	.word	0x000000ff
        /*05ac*/ 	.word	0x00000100
        /*05b0*/ 	.short	0x0106
        /*05b2*/ 	.byte	0x05
	.zero		1


	//   ....[76]....
        /*05b4*/ 	.word	0x00003360
        /*05b8*/ 	.word	0x000000ff
        /*05bc*/ 	.word	0x00000100
        /*05c0*/ 	.short	0x010a
        /*05c2*/ 	.byte	0x05
	.zero		1


	//   ....[77]....
        /*05c4*/ 	.word	0x000033f0
        /*05c8*/ 	.word	0x000000ff
        /*05cc*/ 	.word	0x00000100
        /*05d0*/ 	.short	0x0106
        /*05d2*/ 	.byte	0x04
	.zero		1


	//   ....[78]....
        /*05d4*/ 	.word	0x00003430
        /*05d8*/ 	.word	0x00000000
        /*05dc*/ 	.word	0x00000100
        /*05e0*/ 	.short	0x010a
        /*05e2*/ 	.byte	0xff
	.zero		1


	//   ....[79]....
        /*05e4*/ 	.word	0x00003670
        /*05e8*/ 	.word	0x000000ff
        /*05ec*/ 	.word	0x00000008
        /*05f0*/ 	.short	0x010a
        /*05f2*/ 	.byte	0x06
	.zero		1


	//   ....[80]....
        /*05f4*/ 	.word	0x00003690
        /*05f8*/ 	.word	0x000000ff
        /*05fc*/ 	.word	0x00000008
        /*0600*/ 	.short	0x010a
        /*0602*/ 	.byte	0x06
	.zero		1


	//   ....[81]....
        /*0604*/ 	.word	0x00003820
        /*0608*/ 	.word	0x000000ff
        /*060c*/ 	.word	0x00000008
        /*0610*/ 	.short	0x010a
        /*0612*/ 	.byte	0x06
	.zero		1


	//   ....[82]....
        /*0614*/ 	.word	0x00003840
        /*0618*/ 	.word	0x000000ff
        /*061c*/ 	.word	0x00000008
        /*0620*/ 	.short	0x010a
        /*0622*/ 	.byte	0x06
	.zero		1


	//   ....[83]....
        /*0624*/ 	.word	0x00003900
        /*0628*/ 	.word	0x000000ff
        /*062c*/ 	.word	0x00000000
        /*0630*/ 	.short	0x0101
        /*0632*/ 	.byte	0x07
	.zero		1


	//   ....[84]....
        /*0634*/ 	.word	0x00003cc0
        /*0638*/ 	.word	0x00000000
        /*063c*/ 	.word	0x000000f0
        /*0640*/ 	.short	0x010a
        /*0642*/ 	.byte	0xff
	.zero		1


	//   ....[85]....
        /*0644*/ 	.word	0x00003d80
        /*0648*/ 	.word	0x00000000
        /*064c*/ 	.word	0x00000000
        /*0650*/ 	.short	0x0101
        /*0652*/ 	.byte	0xff
	.zero		1


	//   ....[86]....
        /*0654*/ 	.word	0x00003e30
        /*0658*/ 	.word	0x000000ff
        /*065c*/ 	.word	0x00000000
        /*0660*/ 	.short	0x010a
        /*0662*/ 	.byte	0x09
	.zero		1


	//   ....[87]....
        /*0664*/ 	.word	0x00003e50
        /*0668*/ 	.word	0x000000ff
        /*066c*/ 	.word	0x00000130
        /*0670*/ 	.short	0x010a
        /*0672*/ 	.byte	0x08
	.zero		1


	//   ....[88]....
        /*0674*/ 	.word	0x00003f00
        /*0678*/ 	.word	0x000000ff
        /*067c*/ 	.word	0x00000000
        /*0680*/ 	.short	0x010a
        /*0682*/ 	.byte	0x0e
	.zero		1


	//   ....[89]....
        /*0684*/ 	.word	0x00004030
        /*0688*/ 	.word	0x000000ff
        /*068c*/ 	.word	0x00000000
        /*0690*/ 	.short	0x010a
        /*0692*/ 	.byte	0x26
	.zero		1


	//   ....[90]....
        /*0694*/ 	.word	0x00004470
        /*0698*/ 	.word	0x000000ff
        /*069c*/ 	.word	0x00000000
        /*06a0*/ 	.short	0x010a
        /*06a2*/ 	.byte	0x08
	.zero		1


	//   ....[91]....
        /*06a4*/ 	.word	0x00004500
        /*06a8*/ 	.word	0x000000ff
        /*06ac*/ 	.word	0x00000000
        /*06b0*/ 	.short	0x010a
        /*06b2*/ 	.byte	0x08
	.zero		1


	//   ....[92]....
        /*06b4*/ 	.word	0x00004590
        /*06b8*/ 	.word	0x000000ff
        /*06bc*/ 	.word	0x00000000
        /*06c0*/ 	.short	0x010a
        /*06c2*/ 	.byte	0x08
	.zero		1


	//   ....[93]....
        /*06c4*/ 	.word	0x00004630
        /*06c8*/ 	.word	0x00000000
        /*06cc*/ 	.word	0x00000000
        /*06d0*/ 	.short	0x010a
        /*06d2*/ 	.byte	0xff
	.zero		1


	//   ....[94]....
        /*06d4*/ 	.word	0x00004670
        /*06d8*/ 	.word	0x00000000
        /*06dc*/ 	.word	0x00000000
        /*06e0*/ 	.short	0x010a
        /*06e2*/ 	.byte	0xff
	.zero		1


	//   ....[95]....
        /*06e4*/ 	.word	0x000046e0
        /*06e8*/ 	.word	0x000000ff
        /*06ec*/ 	.word	0x00000000
        /*06f0*/ 	.short	0x0101
        /*06f2*/ 	.byte	0x05
	.zero		1


	//   ....[96]....
        /*06f4*/ 	.word	0x00004720
        /*06f8*/ 	.word	0x000000ff
        /*06fc*/ 	.word	0x00000170
        /*0700*/ 	.short	0x010a
        /*0702*/ 	.byte	0x07
	.zero		1


	//   ....[97]....
        /*0704*/ 	.word	0x00004770
        /*0708*/ 	.word	0x000000ff
        /*070c*/ 	.word	0x00000000
        /*0710*/ 	.short	0x0101
        /*0712*/ 	.byte	0x05
	.zero		1


	//   ....[98]....
        /*0714*/ 	.word	0x00004b70
        /*0718*/ 	.word	0x00000000
        /*071c*/ 	.word	0x000000f0
        /*0720*/ 	.short	0x010a
        /*0722*/ 	.byte	0xff
	.zero		1


	//   ....[99]....
        /*0724*/ 	.word	0x00004c50
        /*0728*/ 	.word	0x00000000
        /*072c*/ 	.word	0x00000000
        /*0730*/ 	.short	0x0101
        /*0732*/ 	.byte	0xff
	.zero		1


	//   ....[100]....
        /*0734*/ 	.word	0x00004f70
        /*0738*/ 	.word	0x000000ff
        /*073c*/ 	.word	0x000000e8
        /*0740*/ 	.short	0x010a
        /*0742*/ 	.byte	0x06
	.zero		1


	//   ....[101]....
        /*0744*/ 	.word	0x00005150
        /*0748*/ 	.word	0x000000ff
        /*074c*/ 	.word	0x000000d0
        /*0750*/ 	.short	0x010a
        /*0752*/ 	.byte	0x0d
	.zero		1


	//   ....[102]....
        /*0754*/ 	.word	0x00005460
        /*0758*/ 	.word	0x000000ff
        /*075c*/ 	.word	0x000000c0
        /*0760*/ 	.short	0x010b
        /*0762*/ 	.byte	0x0d
	.zero		1


	//   ....[103]....
        /*0764*/ 	.word	0x000054c0
        /*0768*/ 	.word	0x000000ff
        /*076c*/ 	.word	0x00000000
        /*0770*/ 	.short	0x0101
        /*0772*/ 	.byte	0x0e
	.zero		1


	//   ....[104]....
        /*0774*/ 	.word	0x00005510
        /*0778*/ 	.word	0x000000ff
        /*077c*/ 	.word	0x00000000
        /*0780*/ 	.short	0x010a
        /*0782*/ 	.byte	0x04
	.zero		1


	//   ....[105]....
        /*0784*/ 	.word	0x000055b0
        /*0788*/ 	.word	0x00000000
        /*078c*/ 	.word	0x00000000
        /*0790*/ 	.short	0x010a
        /*0792*/ 	.byte	0xff
	.zero		1


	//   ....[106]....
        /*0794*/ 	.word	0x00005910
        /*0798*/ 	.word	0x00000000
        /*079c*/ 	.word	0x000000f0
        /*07a0*/ 	.short	0x010a
        /*07a2*/ 	.byte	0xff
	.zero		1


	//   ....[107]....
        /*07a4*/ 	.word	0x00005a20
        /*07a8*/ 	.word	0x00000000
        /*07ac*/ 	.word	0x00000000
        /*07b0*/ 	.short	0x0101
        /*07b2*/ 	.byte	0xff
	.zero		1


	//   ....[108]....
        /*07b4*/ 	.word	0x00006330
        /*07b8*/ 	.word	0x00000004
        /*07bc*/ 	.word	0x000000c0
        /*07c0*/ 	.short	0x010a
        /*07c2*/ 	.byte	0xff
	.zero		1


	//   ....[109]....
        /*07c4*/ 	.word	0x00006350
        /*07c8*/ 	.word	0x00000000
        /*07cc*/ 	.word	0x00000110
        /*07d0*/ 	.short	0x010a
        /*07d2*/ 	.byte	0x2a
	.zero		1


	//   ....[110]....
        /*07d4*/ 	.word	0x000064a0
        /*07d8*/ 	.word	0x00000004
        /*07dc*/ 	.word	0x000000c0
        /*07e0*/ 	.short	0x010a
        /*07e2*/ 	.byte	0xff
	.zero		1


	//   ....[111]....
        /*07e4*/ 	.word	0x00006530
        /*07e8*/ 	.word	0x00000000
        /*07ec*/ 	.word	0x00000110
        /*07f0*/ 	.short	0x010a
        /*07f2*/ 	.byte	0x2a
	.zero		1


	//   ....[112]....
        /*07f4*/ 	.word	0x00006760
        /*07f8*/ 	.word	0x00000043
        /*07fc*/ 	.word	0x00000000
        /*0800*/ 	.short	0x0101
        /*0802*/ 	.byte	0xff
	.zero		1


	//   ....[113]....
        /*0804*/ 	.word	0x00006b10
        /*0808*/ 	.word	0x00000000
        /*080c*/ 	.word	0x00000000
        /*0810*/ 	.short	0x0101
        /*0812*/ 	.byte	0xff
	.zero		1


	//   ....[114]....
        /*0814*/ 	.word	0x00006db0
        /*0818*/ 	.word	0x00000002
        /*081c*/ 	.word	0x00000160
        /*0820*/ 	.short	0x010a
        /*0822*/ 	.byte	0xff
	.zero		1


	//   ....[115]....
        /*0824*/ 	.word	0x00006e10
        /*0828*/ 	.word	0x00000002
        /*082c*/ 	.word	0x00000060
        /*0830*/ 	.short	0x010a
        /*0832*/ 	.byte	0xff
	.zero		1


	//   ....[116]....
        /*0834*/ 	.word	0x00006e70
        /*0838*/ 	.word	0x00000002
        /*083c*/ 	.word	0x00000060
        /*0840*/ 	.short	0x010a
        /*0842*/ 	.byte	0xff
	.zero		1


	//   ....[117]....
        /*0844*/ 	.word	0x00006ec0
        /*0848*/ 	.word	0x00000002
        /*084c*/ 	.word	0x000000f0
        /*0850*/ 	.short	0x010a
        /*0852*/ 	.byte	0xff
	.zero		1


	//   ....[118]....
        /*0854*/ 	.word	0x00006f20
        /*0858*/ 	.word	0x00000000
        /*085c*/ 	.word	0x00000000
        /*0860*/ 	.short	0x010a
        /*0862*/ 	.byte	0xff
	.zero		1


	//   ....[119]....
        /*0864*/ 	.word	0x00006f80
        /*0868*/ 	.word	0x00000000
        /*086c*/ 	.word	0x00000000
        /*0870*/ 	.short	0x010a
        /*0872*/ 	.byte	0xff
	.zero		1


	//   ....[120]....
        /*0874*/ 	.word	0x00006fe0
        /*0878*/ 	.word	0x00000000
        /*087c*/ 	.word	0x00000000
        /*0880*/ 	.short	0x010a
        /*0882*/ 	.byte	0xff
	.zero		1


	//   ....[121]....
        /*0884*/ 	.word	0x00007040
        /*0888*/ 	.word	0x00000000
        /*088c*/ 	.word	0x00000000
        /*0890*/ 	.short	0x010a
        /*0892*/ 	.byte	0xff
	.zero		1


	//   ....[122]....
        /*0894*/ 	.word	0x000070a0
        /*0898*/ 	.word	0x00000000
        /*089c*/ 	.word	0x00000000
        /*08a0*/ 	.short	0x010a
        /*08a2*/ 	.byte	0xff
	.zero		1


	//   ....[123]....
        /*08a4*/ 	.word	0x00007100
        /*08a8*/ 	.word	0x00000000
        /*08ac*/ 	.word	0x00000000
        /*08b0*/ 	.short	0x010a
        /*08b2*/ 	.byte	0xff
	.zero		1


	//   ....[124]....
        /*08b4*/ 	.word	0x00007160
        /*08b8*/ 	.word	0x00000000
        /*08bc*/ 	.word	0x00000000
        /*08c0*/ 	.short	0x010a
        /*08c2*/ 	.byte	0xff
	.zero		1


	//   ....[125]....
        /*08c4*/ 	.word	0x000071c0
        /*08c8*/ 	.word	0x00000000
        /*08cc*/ 	.word	0x00000000
        /*08d0*/ 	.short	0x010a
        /*08d2*/ 	.byte	0xff
	.zero		1


	//   ....[126]....
        /*08d4*/ 	.word	0x00007220
        /*08d8*/ 	.word	0x00000000
        /*08dc*/ 	.word	0x00000000
        /*08e0*/ 	.short	0x010a
        /*08e2*/ 	.byte	0xff
	.zero		1


	//   ....[127]....
        /*08e4*/ 	.word	0x00007280
        /*08e8*/ 	.word	0x00000000
        /*08ec*/ 	.word	0x00000000
        /*08f0*/ 	.short	0x010a
        /*08f2*/ 	.byte	0xff
	.zero		1


	//   ....[128]....
        /*08f4*/ 	.word	0x000072e0
        /*08f8*/ 	.word	0x00000000
        /*08fc*/ 	.word	0x00000000
        /*0900*/ 	.short	0x010a
        /*0902*/ 	.byte	0xff
	.zero		1


	//   ....[129]....
        /*0904*/ 	.word	0x00007330
        /*0908*/ 	.word	0x00000000
        /*090c*/ 	.word	0x00000150
        /*0910*/ 	.short	0x010a
        /*0912*/ 	.byte	0xff
	.zero		1


	//   ....[130]....
        /*0914*/ 	.word	0x00007390
        /*0918*/ 	.word	0x00000000
        /*091c*/ 	.word	0x00000100
        /*0920*/ 	.short	0x010a
        /*0922*/ 	.byte	0xff
	.zero		1


	//   ....[131]....
        /*0924*/ 	.word	0x000073e0
        /*0928*/ 	.word	0x00000000
        /*092c*/ 	.word	0x000000f0
        /*0930*/ 	.short	0x010a
        /*0932*/ 	.byte	0xff
	.zero		1


	//   ....[132]....
        /*0934*/ 	.word	0x00007440
        /*0938*/ 	.word	0x00000000
        /*093c*/ 	.word	0x00000100
        /*0940*/ 	.short	0x010a
        /*0942*/ 	.byte	0xff
	.zero		1


	//   ....[133]....
        /*0944*/ 	.word	0x000074a0
        /*0948*/ 	.word	0x00000004
        /*094c*/ 	.word	0x00000008
        /*0950*/ 	.short	0x010a
        /*0952*/ 	.byte	0xff
	.zero		1


	//   ....[134]....
        /*0954*/ 	.word	0x00007580
        /*0958*/ 	.word	0x00000002
        /*095c*/ 	.word	0x00000008
        /*0960*/ 	.short	0x010a
        /*0962*/ 	.byte	0xff
	.zero		1


	//   ....[135]....
        /*0964*/ 	.word	0x000075d0
        /*0968*/ 	.word	0x00000000
        /*096c*/ 	.word	0x000000f0
        /*0970*/ 	.short	0x010a
        /*0972*/ 	.byte	0xff
	.zero		1


	//   ....[136]....
        /*0974*/ 	.word	0x00007630
        /*0978*/ 	.word	0x00000000
        /*097c*/ 	.word	0x00000130
        /*0980*/ 	.short	0x010a
        /*0982*/ 	.byte	0xff
	.zero		1


	//   ....[137]....
        /*0984*/ 	.word	0x00007690
        /*0988*/ 	.word	0x00000000
        /*098c*/ 	.word	0x00000000
        /*0990*/ 	.short	0x010a
        /*0992*/ 	.byte	0xff
	.zero		1


	//   ....[138]....
        /*0994*/ 	.word	0x000076f0
        /*0998*/ 	.word	0x00000000
        /*099c*/ 	.word	0x00000000
        /*09a0*/ 	.short	0x010a
        /*09a2*/ 	.byte	0xff
	.zero		1


	//   ....[139]....
        /*09a4*/ 	.word	0x00007750
        /*09a8*/ 	.word	0x00000000
        /*09ac*/ 	.word	0x00000000
        /*09b0*/ 	.short	0x010a
        /*09b2*/ 	.byte	0xff
	.zero		1


	//   ....[140]....
        /*09b4*/ 	.word	0x000077b0
        /*09b8*/ 	.word	0x00000000
        /*09bc*/ 	.word	0x00000000
        /*09c0*/ 	.short	0x010a
        /*09c2*/ 	.byte	0xff
	.zero		1


	//   ....[141]....
        /*09c4*/ 	.word	0x00007810
        /*09c8*/ 	.word	0x00000000
        /*09cc*/ 	.word	0x00000170
        /*09d0*/ 	.short	0x010a
        /*09d2*/ 	.byte	0xff
	.zero		1


	//   ....[142]....
        /*09d4*/ 	.word	0x00007860
        /*09d8*/ 	.word	0x00000000
        /*09dc*/ 	.word	0x000000f0
        /*09e0*/ 	.short	0x010a
        /*09e2*/ 	.byte	0xff
	.zero		1


	//   ....[143]....
        /*09e4*/ 	.word	0x000078c0
        /*09e8*/ 	.word	0x00000000
        /*09ec*/ 	.word	0x000000e8
        /*09f0*/ 	.short	0x010a
        /*09f2*/ 	.byte	0xff
	.zero		1


	//   ....[144]....
        /*09f4*/ 	.word	0x00007920
        /*09f8*/ 	.word	0x00000000
        /*09fc*/ 	.word	0x000000d0
        /*0a00*/ 	.short	0x010a
        /*0a02*/ 	.byte	0xff
	.zero		1


	//   ....[145]....
        /*0a04*/ 	.word	0x00007980
        /*0a08*/ 	.word	0x00000000
        /*0a0c*/ 	.word	0x00000000
        /*0a10*/ 	.short	0x010a
        /*0a12*/ 	.byte	0xff
	.zero		1


	//   ....[146]....
        /*0a14*/ 	.word	0x000079d0
        /*0a18*/ 	.word	0x00000000
        /*0a1c*/ 	.word	0x000000f0
        /*0a20*/ 	.short	0x010a
        /*0a22*/ 	.byte	0xff
	.zero		1


	//   ....[147]....
        /*0a24*/ 	.word	0x00007a20
        /*0a28*/ 	.word	0x00000004
        /*0a2c*/ 	.word	0x000000c0
        /*0a30*/ 	.short	0x010a
        /*0a32*/ 	.byte	0xff
	.zero		1


	//   ....[148]....
        /*0a34*/ 	.word	0x00007a70
        /*0a38*/ 	.word	0x00000043
        /*0a3c*/ 	.word	0x00000110
        /*0a40*/ 	.short	0x010a
        /*0a42*/ 	.byte	0xff
	.zero		1


	//----- nvinfo : EIATTR_NUM_MBARRIERS
	.align		4
.L_47:
        /*0a44*/ 	.byte	0x03, 0x38
        /*0a46*/ 	.short	0x002f


	//----- nvinfo : EIATTR_EXIT_INSTR_OFFSETS
	.align		4
        /*0a48*/ 	.byte	0x04, 0x1c
        /*0a4a*/ 	.short	(.L_49 - .L_48)


	//   ....[0]....
.L_48:
        /*0a4c*/ 	.word	0x00002f00


	//   ....[1]....
        /*0a50*/ 	.word	0x00003400


	//   ....[2]....
        /*0a54*/ 	.word	0x00003460


	//   ....[3]....
        /*0a58*/ 	.word	0x000049a0


	//   ....[4]....
        /*0a5c*/ 	.word	0x000055e0


	//   ....[5]....
        /*0a60*/ 	.word	0x00005620


	//   ....[6]....
        /*0a64*/ 	.word	0x00006cc0


	//   ....[7]....
        /*0a68*/ 	.word	0x00006d40


	//   ....[8]....
        /*0a6c*/ 	.word	0x00006d70


	//   ....[9]....
        /*0a70*/ 	.word	0x00006da0


	//----- nvinfo : EIATTR_MAX_THREADS
	.align		4
.L_49:
        /*0a74*/ 	.byte	0x04, 0x05
        /*0a76*/ 	.short	(.L_51 - .L_50)
.L_50:
        /*0a78*/ 	.word	0x00000100
        /*0a7c*/ 	.word	0x00000001
        /*0a80*/ 	.word	0x00000001


	//----- nvinfo : EIATTR_CRS_STACK_SIZE
	.align		4
.L_51:
        /*0a84*/ 	.byte	0x04, 0x1e
        /*0a86*/ 	.short	(.L_53 - .L_52)
.L_52:
        /*0a88*/ 	.word	0x00000000


	//----- nvinfo : EIATTR_CBANK_PARAM_SIZE
	.align		4
.L_53:
        /*0a8c*/ 	.byte	0x03, 0x19
        /*0a8e*/ 	.short	0x0800


	//----- nvinfo : EIATTR_PARAM_CBANK
	.align		4
        /*0a90*/ 	.byte	0x04, 0x0a
        /*0a92*/ 	.short	(.L_55 - .L_54)
	.align		4
.L_54:
        /*0a94*/ 	.word	index@(.nv.constant0._ZN7cutlass13device_kernelINS_4gemm6kernel13GemmUniversalIN4cute5tupleIJiiiiEEENS1_10collective13CollectiveMmaINS1_35MainloopSm100TmaUmmaWarpSpecializedILi12ELi2ELi4ENS5_IJNS4_1CILi2EEENSA_ILi1EEESC_EEEEENS5_IJNSA_ILi128EEENSA_ILi16EEESF_EEENS_6half_tENS5_IJlSC_lEEESI_SJ_NS4_8TiledMMAINS4_8MMA_AtomIJNS4_26SM100_MMA_F16BF16_2x1SM_SSISI_SI_fLi128ELi16ELNS4_4UMMA5MajorE0ELSO_0ELNSN_7ScaleInE0ELSP_0EEEEEENS4_6LayoutINS5_IJSC_SC_SC_EEENS5_IJNSA_ILi0EEESU_SU_EEEEENS5_IJNS4_10UnderscoreESX_SX_EEEEENS4_18SM100_TMA_2SM_LOADENS4_14ComposedLayoutINS4_7SwizzleILi3ELi4ELi3EEENS4_18smem_ptr_flag_bitsILi16EEENSS_INS5_IJNSA_ILi8EEENSA_ILi64EEEEEENS5_IJS17_SC_EEEEEEEvNS4_8identityES10_S1B_vS1C_EENS_8epilogue10collective18CollectiveEpilogueINS1E_23Sm100TmaWarpSpecializedILi2ELi1ELi8ELb1ELb0EEEJNS5_IJS17_SG_SF_EEENS5_IJNSS_IS17_SC_EENSS_ISG_SC_EEEEESI_SJ_SI_SJ_NS1E_6fusion15FusionCallbacksIS1I_NS1N_17LinearCombinationISI_fSI_fLNS_15FloatRoundStyleE2EEES1J_S1M_JEEENS4_5SM1004TMEM4LOAD25SM100_TMEM_LOAD_32dp32b8xENS4_13SM90_TMA_LOADENS11_INS12_ILi1ELi4ELi3EEES15_NSS_INS5_IJS16_SG_EEENS5_IJSG_SC_EEEEEEENS4_39AutoVectorizingCopyWithAssumedAlignmentILi128EEENS4_14SM90_TMA_STOREES22_S24_S24_EEEvvEEEEvNT_6ParamsE)
        /*0a98*/ 	.short	0x0380
        /*0a9a*/ 	.short	0x0800


	//----- nvinfo : EIATTR_SW_WAR
	.align		4
.L_55:
        /*0a9c*/ 	.byte	0x04, 0x36
        /*0a9e*/ 	.short	(.L_57 - .L_56)
.L_56:
        /*0aa0*/ 	.word	0x00000008
.L_57:


//--------------------- .nv.callgraph             --------------------------
	.section	.nv.callgraph,"",@"SHT_CUDA_CALLGRAPH"
	.align	4
	.sectionentsize	8
	.align		4
        /*0000*/ 	.word	0x00000000
	.align		4
        /*0004*/ 	.word	0xffffffff
	.align		4
        /*0008*/ 	.word	index@(_ZN7cutlass13device_kernelINS_4gemm6kernel13GemmUniversalIN4cute5tupleIJiiiiEEENS1_10collective13CollectiveMmaINS1_35MainloopSm100TmaUmmaWarpSpecializedILi12ELi2ELi4ENS5_IJNS4_1CILi2EEENSA_ILi1EEESC_EEEEENS5_IJNSA_ILi128EEENSA_ILi16EEESF_EEENS_6half_tENS5_IJlSC_lEEESI_SJ_NS4_8TiledMMAINS4_8MMA_AtomIJNS4_26SM100_MMA_F16BF16_2x1SM_SSISI_SI_fLi128ELi16ELNS4_4UMMA5MajorE0ELSO_0ELNSN_7ScaleInE0ELSP_0EEEEEENS4_6LayoutINS5_IJSC_SC_SC_EEENS5_IJNSA_ILi0EEESU_SU_EEEEENS5_IJNS4_10UnderscoreESX_SX_EEEEENS4_18SM100_TMA_2SM_LOADENS4_14ComposedLayoutINS4_7SwizzleILi3ELi4ELi3EEENS4_18smem_ptr_flag_bitsILi16EEENSS_INS5_IJNSA_ILi8EEENSA_ILi64EEEEEENS5_IJS17_SC_EEEEEEEvNS4_8identityES10_S1B_vS1C_EENS_8epilogue10collective18CollectiveEpilogueINS1E_23Sm100TmaWarpSpecializedILi2ELi1ELi8ELb1ELb0EEEJNS5_IJS17_SG_SF_EEENS5_IJNSS_IS17_SC_EENSS_ISG_SC_EEEEESI_SJ_SI_SJ_NS1E_6fusion15FusionCallbacksIS1I_NS1N_17LinearCombinationISI_fSI_fLNS_15FloatRoundStyleE2EEES1J_S1M_JEEENS4_5SM1004TMEM4LOAD25SM100_TMEM_LOAD_32dp32b8xENS4_13SM90_TMA_LOADENS11_INS12_ILi1ELi4ELi3EEES15_NSS_INS5_IJS16_SG_EEENS5_IJSG_SC_EEEEEEENS4_39AutoVectorizingCopyWithAssumedAlignmentILi128EEENS4_14SM90_TMA_STOREES22_S24_S24_EEEvvEEEEvNT_6ParamsE)
	.align		4
        /*000c*/ 	.word	index@(__assertfail)
	.align		4
        /*0010*/ 	.word	0x00000000
	.align		4
        /*0014*/ 	.word	0xfffffffe
	.align		4
        /*0018*/ 	.word	0x00000000
	.align		4
        /*001c*/ 	.word	0xfffffffd
	.align		4
        /*0020*/ 	.word	0x00000000
	.align		4
        /*0024*/ 	.word	0xfffffffc


//--------------------- .nv.constant4             --------------------------
	.section	.nv.constant4,"a",@progbits
	.align	8
	.align		8
.nv.constant4:
        /*0000*/ 	.dword	__assertfail
	.align		8
        /*0008*/ 	.dword	__unnamed_1
	.align		8
        /*0010*/ 	.dword	__unnamed_2
	.align		8
        /*0018*/ 	.dword	_ZN40_INTERNAL_1cfaf1d3_4_k_cu_1e6eb7b1_121744cuda3std3__45__cpo5beginE
	.align		8
        /*0020*/ 	.dword	_ZN40_INTERNAL_1cfaf1d3_4_k_cu_1e6eb7b1_121744cuda3std3__45__cpo3endE
	.align		8
        /*0028*/ 	.dword	_ZN40_INTERNAL_1cfaf1d3_4_k_cu_1e6eb7b1_121744cuda3std3__45__cpo6cbeginE
	.align		8
        /*0030*/ 	.dword	_ZN40_INTERNAL_1cfaf1d3_4_k_cu_1e6eb7b1_121744cuda3std3__45__cpo4cendE
	.align		8
        /*0038*/ 	.dword	_ZN40_INTERNAL_1cfaf1d3_4_k_cu_1e6eb7b1_121744cuda3std3__442_GLOBAL__N__1cfaf1d3_4_k_cu_1e6eb7b1_121746ignoreE
	.align		8
        /*0040*/ 	.dword	_ZN40_INTERNAL_1cfaf1d3_4_k_cu_1e6eb7b1_121744cuda3std3__419piecewise_constructE
	.align		8
        /*0048*/ 	.dword	_ZN40_INTERNAL_1cfaf1d3_4_k_cu_1e6eb7b1_121744cuda3std3__48in_placeE
	.align		8
        /*0050*/ 	.dword	_ZN40_INTERNAL_1cfaf1d3_4_k_cu_1e6eb7b1_121744cuda3std6ranges3__45__cpo4swapE
	.align		8
        /*0058*/ 	.dword	_ZN40_INTERNAL_1cfaf1d3_4_k_cu_1e6eb7b1_121744cuda3std6ranges3__45__cpo9iter_moveE
	.align		8
        /*0060*/ 	.dword	_ZN40_INTERNAL_1cfaf1d3_4_k_cu_1e6eb7b1_121744cute7productE
	.align		8
        /*0068*/ 	.dword	_ZN40_INTERNAL_1cfaf1d3_4_k_cu_1e6eb7b1_121744cute1_E
	.align		8
        /*0070*/ 	.dword	$str$25
	.align		8
        /*0078*/ 	.dword	$str$26
	.align		8
        /*0080*/ 	.dword	$str$27
	.align		8
        /*0088*/ 	.dword	$str$28


//--------------------- .text._ZN7cutlass13device_kernelINS_4gemm6kernel13GemmUniversalIN4cute5tupleIJiiiiEEENS1_10collective13CollectiveMmaINS1_35MainloopSm100TmaUmmaWarpSpecializedILi12ELi2ELi4ENS5_IJNS4_1CILi2EEENSA_ILi1EEESC_EEEEENS5_IJNSA_ILi128EEENSA_ILi16EEESF_EEENS_6half_tENS5_IJlSC_lEEESI_SJ_NS4_8TiledMMAINS4_8MMA_AtomIJNS4_26SM100_MMA_F16BF16_2x1SM_SSISI_SI_fLi128ELi16ELNS4_4UMMA5MajorE0ELSO_0ELNSN_7ScaleInE0ELSP_0EEEEEENS4_6LayoutINS5_IJSC_SC_SC_EEENS5_IJNSA_ILi0EEESU_SU_EEEEENS5_IJNS4_10UnderscoreESX_SX_EEEEENS4_18SM100_TMA_2SM_LOADENS4_14ComposedLayoutINS4_7SwizzleILi3ELi4ELi3EEENS4_18smem_ptr_flag_bitsILi16EEENSS_INS5_IJNSA_ILi8EEENSA_ILi64EEEEEENS5_IJS17_SC_EEEEEEEvNS4_8identityES10_S1B_vS1C_EENS_8epilogue10collective18CollectiveEpilogueINS1E_23Sm100TmaWarpSpecializedILi2ELi1ELi8ELb1ELb0EEEJNS5_IJS17_SG_SF_EEENS5_IJNSS_IS17_SC_EENSS_ISG_SC_EEEEESI_SJ_SI_SJ_NS1E_6fusion15FusionCallbacksIS1I_NS1N_17LinearCombinationISI_fSI_fLNS_15FloatRoundStyleE2EEES1J_S1M_JEEENS4_5SM1004TMEM4LOAD25SM100_TMEM_LOAD_32dp32b8xENS4_13SM90_TMA_LOADENS11_INS12_ILi1ELi4ELi3EEES15_NSS_INS5_IJS16_SG_EEENS5_IJSG_SC_EEEEEEENS4_39AutoVectorizingCopyWithAssumedAlignmentILi128EEENS4_14SM90_TMA_STOREES22_S24_S24_EEEvvEEEEvNT_6ParamsE --------------------------
	.section	.text._ZN7cutlass13device_kernelINS_4gemm6kernel13GemmUniversalIN4cute5tupleIJiiiiEEENS1_10collective13CollectiveMmaINS1_35MainloopSm100TmaUmmaWarpSpecializedILi12ELi2ELi4ENS5_IJNS4_1CILi2EEENSA_ILi1EEESC_EEEEENS5_IJNSA_ILi128EEENSA_ILi16EEESF_EEENS_6half_tENS5_IJlSC_lEEESI_SJ_NS4_8TiledMMAINS4_8MMA_AtomIJNS4_26SM100_MMA_F16BF16_2x1SM_SSISI_SI_fLi128ELi16ELNS4_4UMMA5MajorE0ELSO_0ELNSN_7ScaleInE0ELSP_0EEEEEENS4_6LayoutINS5_IJSC_SC_SC_EEENS5_IJNSA_ILi0EEESU_SU_EEEEENS5_IJNS4_10UnderscoreESX_SX_EEEEENS4_18SM100_TMA_2SM_LOADENS4_14ComposedLayoutINS4_7SwizzleILi3ELi4ELi3EEENS4_18smem_ptr_flag_bitsILi16EEENSS_INS5_IJNSA_ILi8EEENSA_ILi64EEEEEENS5_IJS17_SC_EEEEEEEvNS4_8identityES10_S1B_vS1C_EENS_8epilogue10collective18CollectiveEpilogueINS1E_23Sm100TmaWarpSpecializedILi2ELi1ELi8ELb1ELb0EEEJNS5_IJS17_SG_SF_EEENS5_IJNSS_IS17_SC_EENSS_ISG_SC_EEEEESI_SJ_SI_SJ_NS1E_6fusion15FusionCallbacksIS1I_NS1N_17LinearCombinationISI_fSI_fLNS_15FloatRoundStyleE2EEES1J_S1M_JEEENS4_5SM1004TMEM4LOAD25SM100_TMEM_LOAD_32dp32b8xENS4_13SM90_TMA_LOADENS11_INS12_ILi1ELi4ELi3EEES15_NSS_INS5_IJS16_SG_EEENS5_IJSG_SC_EEEEEEENS4_39AutoVectorizingCopyWithAssumedAlignmentILi128EEENS4_14SM90_TMA_STOREES22_S24_S24_EEEvvEEEEvNT_6ParamsE,"ax",@progbits
	.align	128
.text._ZN7cutlass13device_kernelINS_4gemm6kernel13GemmUniversalIN4cute5tupleIJiiiiEEENS1_10collective13CollectiveMmaINS1_35MainloopSm100TmaUmmaWarpSpecializedILi12ELi2ELi4ENS5_IJNS4_1CILi2EEENSA_ILi1EEESC_EEEEENS5_IJNSA_ILi128EEENSA_ILi16EEESF_EEENS_6half_tENS5_IJlSC_lEEESI_SJ_NS4_8TiledMMAINS4_8MMA_AtomIJNS4_26SM100_MMA_F16BF16_2x1SM_SSISI_SI_fLi128ELi16ELNS4_4UMMA5MajorE0ELSO_0ELNSN_7ScaleInE0ELSP_0EEEEEENS4_6LayoutINS5_IJSC_SC_SC_EEENS5_IJNSA_ILi0EEESU_SU_EEEEENS5_IJNS4_10UnderscoreESX_SX_EEEEENS4_18SM100_TMA_2SM_LOADENS4_14ComposedLayoutINS4_7SwizzleILi3ELi4ELi3EEENS4_18smem_ptr_flag_bitsILi16EEENSS_INS5_IJNSA_ILi8EEENSA_ILi64EEEEEENS5_IJS17_SC_EEEEEEEvNS4_8identityES10_S1B_vS1C_EENS_8epilogue10collective18CollectiveEpilogueINS1E_23Sm100TmaWarpSpecializedILi2ELi1ELi8ELb1ELb0EEEJNS5_IJS17_SG_SF_EEENS5_IJNSS_IS17_SC_EENSS_ISG_SC_EEEEESI_SJ_SI_SJ_NS1E_6fusion15FusionCallbacksIS1I_NS1N_17LinearCombinationISI_fSI_fLNS_15FloatRoundStyleE2EEES1J_S1M_JEEENS4_5SM1004TMEM4LOAD25SM100_TMEM_LOAD_32dp32b8xENS4_13SM90_TMA_LOADENS11_INS12_ILi1ELi4ELi3EEES15_NSS_INS5_IJS16_SG_EEENS5_IJSG_SC_EEEEEEENS4_39AutoVectorizingCopyWithAssumedAlignmentILi128EEENS4_14SM90_TMA_STOREES22_S24_S24_EEEvvEEEEvNT_6ParamsE:
        .type           _ZN7cutlass13device_kernelINS_4gemm6kernel13GemmUniversalIN4cute5tupleIJiiiiEEENS1_10collective13CollectiveMmaINS1_35MainloopSm100TmaUmmaWarpSpecializedILi12ELi2ELi4ENS5_IJNS4_1CILi2EEENSA_ILi1EEESC_EEEEENS5_IJNSA_ILi128EEENSA_ILi16EEESF_EEENS_6half_tENS5_IJlSC_lEEESI_SJ_NS4_8TiledMMAINS4_8MMA_AtomIJNS4_26SM100_MMA_F16BF16_2x1SM_SSISI_SI_fLi128ELi16ELNS4_4UMMA5MajorE0ELSO_0ELNSN_7ScaleInE0ELSP_0EEEEEENS4_6LayoutINS5_IJSC_SC_SC_EEENS5_IJNSA_ILi0EEESU_SU_EEEEENS5_IJNS4_10UnderscoreESX_SX_EEEEENS4_18SM100_TMA_2SM_LOADENS4_14ComposedLayoutINS4_7SwizzleILi3ELi4ELi3EEENS4_18smem_ptr_flag_bitsILi16EEENSS_INS5_IJNSA_ILi8EEENSA_ILi64EEEEEENS5_IJS17_SC_EEEEEEEvNS4_8identityES10_S1B_vS1C_EENS_8epilogue10collective18CollectiveEpilogueINS1E_23Sm100TmaWarpSpecializedILi2ELi1ELi8ELb1ELb0EEEJNS5_IJS17_SG_SF_EEENS5_IJNSS_IS17_SC_EENSS_ISG_SC_EEEEESI_SJ_SI_SJ_NS1E_6fusion15FusionCallbacksIS1I_NS1N_17LinearCombinationISI_fSI_fLNS_15FloatRoundStyleE2EEES1J_S1M_JEEENS4_5SM1004TMEM4LOAD25SM100_TMEM_LOAD_32dp32b8xENS4_13SM90_TMA_LOADENS11_INS12_ILi1ELi4ELi3EEES15_NSS_INS5_IJS16_SG_EEENS5_IJSG_SC_EEEEEEENS4_39AutoVectorizingCopyWithAssumedAlignmentILi128EEENS4_14SM90_TMA_STOREES22_S24_S24_EEEvvEEEEvNT_6ParamsE,@function
        .size           _ZN7cutlass13device_kernelINS_4gemm6kernel13GemmUniversalIN4cute5tupleIJiiiiEEENS1_10collective13CollectiveMmaINS1_35MainloopSm100TmaUmmaWarpSpecializedILi12ELi2ELi4ENS5_IJNS4_1CILi2EEENSA_ILi1EEESC_EEEEENS5_IJNSA_ILi128EEENSA_ILi16EEESF_EEENS_6half_tENS5_IJlSC_lEEESI_SJ_NS4_8TiledMMAINS4_8MMA_AtomIJNS4_26SM100_MMA_F16BF16_2x1SM_SSISI_SI_fLi128ELi16ELNS4_4UMMA5MajorE0ELSO_0ELNSN_7ScaleInE0ELSP_0EEEEEENS4_6LayoutINS5_IJSC_SC_SC_EEENS5_IJNSA_ILi0EEESU_SU_EEEEENS5_IJNS4_10UnderscoreESX_SX_EEEEENS4_18SM100_TMA_2SM_LOADENS4_14ComposedLayoutINS4_7SwizzleILi3ELi4ELi3EEENS4_18smem_ptr_flag_bitsILi16EEENSS_INS5_IJNSA_ILi8EEENSA_ILi64EEEEEENS5_IJS17_SC_EEEEEEEvNS4_8identityES10_S1B_vS1C_EENS_8epilogue10collective18CollectiveEpilogueINS1E_23Sm100TmaWarpSpecializedILi2ELi1ELi8ELb1ELb0EEEJNS5_IJS17_SG_SF_EEENS5_IJNSS_IS17_SC_EENSS_ISG_SC_EEEEESI_SJ_SI_SJ_NS1E_6fusion15FusionCallbacksIS1I_NS1N_17LinearCombinationISI_fSI_fLNS_15FloatRoundStyleE2EEES1J_S1M_JEEENS4_5SM1004TMEM4LOAD25SM100_TMEM_LOAD_32dp32b8xENS4_13SM90_TMA_LOADENS11_INS12_ILi1ELi4ELi3EEES15_NSS_INS5_IJS16_SG_EEENS5_IJSG_SC_EEEEEEENS4_39AutoVectorizingCopyWithAssumedAlignmentILi128EEENS4_14SM90_TMA_STOREES22_S24_S24_EEEvvEEEEvNT_6ParamsE,(.L_x_183 - _ZN7cutlass13device_kernelINS_4gemm6kernel13GemmUniversalIN4cute5tupleIJiiiiEEENS1_10collective13CollectiveMmaINS1_35MainloopSm100TmaUmmaWarpSpecializedILi12ELi2ELi4ENS5_IJNS4_1CILi2EEENSA_ILi1EEESC_EEEEENS5_IJNSA_ILi128EEENSA_ILi16EEESF_EEENS_6half_tENS5_IJlSC_lEEESI_SJ_NS4_8TiledMMAINS4_8MMA_AtomIJNS4_26SM100_MMA_F16BF16_2x1SM_SSISI_SI_fLi128ELi16ELNS4_4UMMA5MajorE0ELSO_0ELNSN_7ScaleInE0ELSP_0EEEEEENS4_6LayoutINS5_IJSC_SC_SC_EEENS5_IJNSA_ILi0EEESU_SU_EEEEENS5_IJNS4_10UnderscoreESX_SX_EEEEENS4_18SM100_TMA_2SM_LOADENS4_14ComposedLayoutINS4_7SwizzleILi3ELi4ELi3EEENS4_18smem_ptr_flag_bitsILi16EEENSS_INS5_IJNSA_ILi8EEENSA_ILi64EEEEEENS5_IJS17_SC_EEEEEEEvNS4_8identityES10_S1B_vS1C_EENS_8epilogue10collective18CollectiveEpilogueINS1E_23Sm100TmaWarpSpecializedILi2ELi1ELi8ELb1ELb0EEEJNS5_IJS17_SG_SF_EEENS5_IJNSS_IS17_SC_EENSS_ISG_SC_EEEEESI_SJ_SI_SJ_NS1E_6fusion15FusionCallbacksIS1I_NS1N_17LinearCombinationISI_fSI_fLNS_15FloatRoundStyleE2EEES1J_S1M_JEEENS4_5SM1004TMEM4LOAD25SM100_TMEM_LOAD_32dp32b8xENS4_13SM90_TMA_LOADENS11_INS12_ILi1ELi4ELi3EEES15_NSS_INS5_IJS16_SG_EEENS5_IJSG_SC_EEEEEEENS4_39AutoVectorizingCopyWithAssumedAlignmentILi128EEENS4_14SM90_TMA_STOREES22_S24_S24_EEEvvEEEEvNT_6ParamsE)
        .other          _ZN7cutlass13device_kernelINS_4gemm6kernel13GemmUniversalIN4cute5tupleIJiiiiEEENS1_10collective13CollectiveMmaINS1_35MainloopSm100TmaUmmaWarpSpecializedILi12ELi2ELi4ENS5_IJNS4_1CILi2EEENSA_ILi1EEESC_EEEEENS5_IJNSA_ILi128EEENSA_ILi16EEESF_EEENS_6half_tENS5_IJlSC_lEEESI_SJ_NS4_8TiledMMAINS4_8MMA_AtomIJNS4_26SM100_MMA_F16BF16_2x1SM_SSISI_SI_fLi128ELi16ELNS4_4UMMA5MajorE0ELSO_0ELNSN_7ScaleInE0ELSP_0EEEEEENS4_6LayoutINS5_IJSC_SC_SC_EEENS5_IJNSA_ILi0EEESU_SU_EEEEENS5_IJNS4_10UnderscoreESX_SX_EEEEENS4_18SM100_TMA_2SM_LOADENS4_14ComposedLayoutINS4_7SwizzleILi3ELi4ELi3EEENS4_18smem_ptr_flag_bitsILi16EEENSS_INS5_IJNSA_ILi8EEENSA_ILi64EEEEEENS5_IJS17_SC_EEEEEEEvNS4_8identityES10_S1B_vS1C_EENS_8epilogue10collective18CollectiveEpilogueINS1E_23Sm100TmaWarpSpecializedILi2ELi1ELi8ELb1ELb0EEEJNS5_IJS17_SG_SF_EEENS5_IJNSS_IS17_SC_EENSS_ISG_SC_EEEEESI_SJ_SI_SJ_NS1E_6fusion15FusionCallbacksIS1I_NS1N_17LinearCombinationISI_fSI_fLNS_15FloatRoundStyleE2EEES1J_S1M_JEEENS4_5SM1004TMEM4LOAD25SM100_TMEM_LOAD_32dp32b8xENS4_13SM90_TMA_LOADENS11_INS12_ILi1ELi4ELi3EEES15_NSS_INS5_IJS16_SG_EEENS5_IJSG_SC_EEEEEEENS4_39AutoVectorizingCopyWithAssumedAlignmentILi128EEENS4_14SM90_TMA_STOREES22_S24_S24_EEEvvEEEEvNT_6ParamsE,@"STO_CUDA_ENTRY STV_DEFAULT"
_ZN7cutlass13device_kernelINS_4gemm6kernel13GemmUniversalIN4cute5tupleIJiiiiEEENS1_10collective13CollectiveMmaINS1_35MainloopSm100TmaUmmaWarpSpecializedILi12ELi2ELi4ENS5_IJNS4_1CILi2EEENSA_ILi1EEESC_EEEEENS5_IJNSA_ILi128EEENSA_ILi16EEESF_EEENS_6half_tENS5_IJlSC_lEEESI_SJ_NS4_8TiledMMAINS4_8MMA_AtomIJNS4_26SM100_MMA_F16BF16_2x1SM_SSISI_SI_fLi128ELi16ELNS4_4UMMA5MajorE0ELSO_0ELNSN_7ScaleInE0ELSP_0EEEEEENS4_6LayoutINS5_IJSC_SC_SC_EEENS5_IJNSA_ILi0EEESU_SU_EEEEENS5_IJNS4_10UnderscoreESX_SX_EEEEENS4_18SM100_TMA_2SM_LOADENS4_14ComposedLayoutINS4_7SwizzleILi3ELi4ELi3EEENS4_18smem_ptr_flag_bitsILi16EEENSS_INS5_IJNSA_ILi8EEENSA_ILi64EEEEEENS5_IJS17_SC_EEEEEEEvNS4_8identityES10_S1B_vS1C_EENS_8epilogue10collective18CollectiveEpilogueINS1E_23Sm100TmaWarpSpecializedILi2ELi1ELi8ELb1ELb0EEEJNS5_IJS17_SG_SF_EEENS5_IJNSS_IS17_SC_EENSS_ISG_SC_EEEEESI_SJ_SI_SJ_NS1E_6fusion15FusionCallbacksIS1I_NS1N_17LinearCombinationISI_fSI_fLNS_15FloatRoundStyleE2EEES1J_S1M_JEEENS4_5SM1004TMEM4LOAD25SM100_TMEM_LOAD_32dp32b8xENS4_13SM90_TMA_LOADENS11_INS12_ILi1ELi4ELi3EEES15_NSS_INS5_IJS16_SG_EEENS5_IJSG_SC_EEEEEEENS4_39AutoVectorizingCopyWithAssumedAlignmentILi128EEENS4_14SM90_TMA_STOREES22_S24_S24_EEEvvEEEEvNT_6ParamsE:
[----:B------:R-:W1:Y:S01]  /*0000*/  LDC R1, c[0x0][0x37c] ;  /* 0x0000df00ff017b82 */ /* 0x000e620000000800 */
[----:B------:R-:W2:Y:S01]  /*0010*/  S2R R61, SR_TID.X ;  /* 0x00000000003d7919 */ /* 0x000ea20000002100 */
[----:B------:R-:W3:Y:S06]  /*0020*/  LDCU.64 UR6, c[0x0][0x890] ;  /* 0x00011200ff0677ac */ /* 0x000eec0008000a00 */
[----:B------:R-:W4:Y:S01]  /*0030*/  S2UR UR37, SR_CgaCtaId ;  /* 0x00000000002579c3 */ /* 0x000f220000008800 */
[----:B------:R-:W-:Y:S02]  /*0040*/  PRMT R49, RZ, 0x7610, R49 ;  /* 0x00007610ff317816 */ /* 0x000fe40000000031 */
[----:B------:R-:W-:Y:S01]  /*0050*/  ELECT P1, URZ, PT ;  /* 0x0000000000ff782f */ /* 0x000fe20003820000 */
[----:B------:R-:W1:Y:S01]  /*0060*/  LDCU.64 UR40, c[0x0][0x358] ;  /* 0x00006b00ff2877ac */ /* 0x000e620008000a00 */
[----:B---3--:R-:W-:-:S04]  /*0070*/  UISETP.NE.U32.AND UP0, UPT, UR6, URZ, UPT ;  /* 0x000000ff0600728c */ /* 0x008fc8000bf05070 */
[----:B------:R-:W-:Y:S02]  /*0080*/  UISETP.NE.AND.EX UP0, UPT, UR7, URZ, UPT, UP0 ;  /* 0x000000ff0700728c */ /* 0x000fe4000bf05300 */
[----:B----4-:R-:W-:Y:S02]  /*0090*/  ULOP3.LUT UR5, UR37, 0x1, URZ, 0xc0, !UPT ;  /* 0x0000000125057892 */ /* 0x010fe4000f8ec0ff */
[----:B------:R-:W-:Y:S01]  /*00a0*/  ULOP3.LUT UR4, UR37, 0x1, URZ, 0x3c, !UPT ;  /* 0x0000000125047892 */ /* 0x000fe2000f8e3cff */
[----:B--2---:R-:W-:-:S05]  /*00b0*/  SHF.R.U32.HI R53, RZ, 0x5, R61 ;  /* 0x00000005ff357819 */ /* 0x004fca000001163d */
[----:B------:R-:W2:Y:S02]  /*00c0*/  SHFL.IDX PT, R0, R53, RZ, 0x1f ;  /* 0x00001fff35007589 */ /* 0x000ea400000e0000 */
[----:B--2---:R-:W-:Y:S01]  /*00d0*/  R2UR UR10, R0 ;  /* 0x00000000000a72ca */ /* 0x004fe200000e0000 */
[----:B-1----:R-:W-:-:S14]  /*00e0*/  BRA.U UP0, `(.L_x_0) ;  /* 0x00000001002c7547 */ /* 0x002fdc000b800000 */
[----:B------:R-:W1:Y:S02]  /*00f0*/  LDCU.64 UR8, c[0x0][0x888] ;  /* 0x00011100ff0877ac */ /* 0x000e640008000a00 */
[----:B-1----:R-:W-:-:S04]  /*0100*/  UISETP.NE.U32.AND UP0, UPT, UR8, URZ, UPT ;  /* 0x000000ff0800728c */ /* 0x002fc8000bf05070 */
[----:B------:R-:W-:-:S09]  /*0110*/  UISETP.NE.AND.EX UP0, UPT, UR9, URZ, UPT, UP0 ;  /* 0x000000ff0900728c */ /* 0x000fd2000bf05300 */
[----:B------:R-:W-:Y:S05]  /*0120*/  BRA.U !UP0, `(.L_x_1) ;  /* 0x0000000108107547 */ /* 0x000fea000b800000 */
[----:B------:R-:W1:Y:S02]  /*0130*/  LDC.64 R30, c[0x0][0x888] ;  /* 0x00022200ff1e7b82 */ /* 0x000e640000000a00 */
[----:B-1----:R1:W5:Y:S01]  /*0140*/  LDG.E R30, desc[UR40][R30.64] ;  /* 0x000000281e1e7981 */ /* 0x002362000c1e1900 */
[----:B------:R-:W-:Y:S01]  /*0150*/  HFMA2 R49, -RZ, RZ, 0, 5.9604644775390625e-08 ;  /* 0x00000001ff317431 */ /* 0x000fe200000001ff */
[----:B------:R-:W-:Y:S05]  /*0160*/  BRA `(.L_x_0) ;  /* 0x00000000000c7947 */ /* 0x000fea0003800000 */
.L_x_1:
[----:B------:R-:W1:Y:S01]  /*0170*/  LDCU UR8, c[0x0][0x880] ;  /* 0x00011000ff0877ac */ /* 0x000e620008000800 */
[----:B------:R-:W-:Y:S01]  /*0180*/  HFMA2 R49, -RZ, RZ, 0, 5.9604644775390625e-08 ;  /* 0x00000001ff317431 */ /* 0x000fe200000001ff */
[----:B-1----:R-:W-:-:S07]  /*0190*/  MOV R30, UR8 ;  /* 0x00000008001e7c02 */ /* 0x002fce0008000f00 */
.L_x_0:
[----:B------:R-:W2:Y:S02]  /*01a0*/  LDCU.64 UR8, c[0x0][0x8b0] ;  /* 0x00011600ff0877ac */ /* 0x000ea40008000a00 */
[----:B--2---:R-:W-:-:S04]  /*01b0*/  UISETP.NE.U32.AND UP0, UPT, UR8, URZ, UPT ;  /* 0x000000ff0800728c */ /* 0x004fc8000bf05070 */
[----:B------:R-:W-:-:S09]  /*01c0*/  UISETP.NE.AND.EX UP0, UPT, UR9, URZ, UPT, UP0 ;  /* 0x000000ff0900728c */ /* 0x000fd2000bf05300 */
[----:B------:R-:W-:Y:S05]  /*01d0*/  BRA.U UP0, `(.L_x_2) ;  /* 0x0000000100247547 */ /* 0x000fea000b800000 */
[----:B------:R-:W2:Y:S02]  /*01e0*/  LDCU.64 UR8, c[0x0][0x8a8] ;  /* 0x00011500ff0877ac */ /* 0x000ea40008000a00 */
[----:B--2---:R-:W-:-:S04]  /*01f0*/  UISETP.NE.U32.AND UP0, UPT, UR8, URZ, UPT ;  /* 0x000000ff0800728c */ /* 0x004fc8000bf05070 */
[----:B------:R-:W-:-:S09]  /*0200*/  UISETP.NE.AND.EX UP0, UPT, UR9, URZ, UPT, UP0 ;  /* 0x000000ff0900728c */ /* 0x000fd2000bf05300 */
[----:B------:R-:W-:Y:S05]  /*0210*/  BRA.U !UP0, `(.L_x_3) ;  /* 0x00000001080c7547 */ /* 0x000fea000b800000 */
[----:B------:R-:W2:Y:S02]  /*0220*/  LDC.64 R2, c[0x0][0x8a8] ;  /* 0x00022a00ff027b82 */ /* 0x000ea40000000a00 */
[----:B--2---:R2:W5:Y:S01]  /*0230*/  LDG.E R29, desc[UR40][R2.64] ;  /* 0x00000028021d7981 */ /* 0x004562000c1e1900 */
[----:B------:R-:W-:Y:S05]  /*0240*/  BRA `(.L_x_2) ;  /* 0x0000000000087947 */ /* 0x000fea0003800000 */
.L_x_3:
[----:B------:R-:W2:Y:S02]  /*0250*/  LDCU UR8, c[0x0][0x8a0] ;  /* 0x00011400ff0877ac */ /* 0x000ea40008000800 */
[----:B--2---:R-:W-:Y:S02]  /*0260*/  MOV R29, UR8 ;  /* 0x00000008001d7c02 */ /* 0x004fe40008000f00 */
.L_x_2:
[----:B------:R-:W-:Y:S01]  /*0270*/  IMAD.U32 R0, RZ, RZ, UR10 ;  /* 0x0000000aff007e24 */ /* 0x000fe2000f8e00ff */
[----:B------:R-:W-:Y:S04]  /*0280*/  BSSY.RECONVERGENT B0, `(.L_x_4) ;  /* 0x000000c000007945 */ /* 0x000fe80003800200 */
[C---:B------:R-:W-:Y:S02]  /*0290*/  ISETP.NE.OR P2, PT, R0.reuse, 0x1, !P1 ;  /* 0x000000010000780c */ /* 0x040fe40004f45670 */
[----:B------:R-:W-:-:S11]  /*02a0*/  ISETP.NE.OR P0, PT, R0, 0x3, !P1 ;  /* 0x000000030000780c */ /* 0x000fd60004f05670 */
[----:B------:R-:W-:Y:S05]  /*02b0*/  @P2 BRA `(.L_x_5) ;  /* 0x0000000000202947 */ /* 0x000fea0003800000 */
[----:B------:R-:W3:Y:S02]  /*02c0*/  LDCU.64 UR8, c[0x0][0x348] ;  /* 0x00006900ff0877ac */ /* 0x000ee40008000a00 */
[----:B---3--:R-:W-:Y:S02]  /*02d0*/  UIADD3 UR12, UP1, UPT, UR8, 0x80, URZ ;  /* 0x00000080080c7890 */ /* 0x008fe4000ff3e0ff */
[----:B------:R-:W-:Y:S02]  /*02e0*/  UIADD3 UR8, UP0, UPT, UR8, 0x180, URZ ;  /* 0x0000018008087890 */ /* 0x000fe4000ff1e0ff */
[----:B------:R-:W-:Y:S02]  /*02f0*/  UIADD3.X UR13, UPT, UPT, URZ, UR9, URZ, UP1, !UPT ;  /* 0x00000009ff0d7290 */ /* 0x000fe40008ffe4ff */
[----:B------:R-:W-:-:S07]  /*0300*/  UIADD3.X UR9, UPT, UPT, URZ, UR9, URZ, UP0, !UPT ;  /* 0x00000009ff097290 */ /* 0x000fce00087fe4ff */
[----:B------:R3:W-:Y:S02]  /*0310*/  UTMACCTL.PF [UR12] ;  /* 0x000000000c0079b9 */ /* 0x0007e40008040000 */
[----:B------:R3:W-:Y:S02]  /*0320*/  UTMACCTL.PF [UR8] ;  /* 0x00000000080079b9 */ /* 0x0007e40008040000 */
[----:B---3--:R-:W-:Y:S01]  /*0330*/  NOP ;  /* 0x0000000000007918 */ /* 0x008fe20000000000 */
.L_x_5:
[----:B------:R-:W-:Y:S05]  /*0340*/  BSYNC.RECONVERGENT B0 ;  /* 0x0000000000007941 */ /* 0x000fea0003800200 */
.L_x_4:
[----:B------:R-:W-:Y:S04]  /*0350*/  BSSY.RECONVERGENT B0, `(.L_x_6) ;  /* 0x000000a000007945 */ /* 0x000fe80003800200 */
        /* <DEDUP_REMOVED lines=9> */
.L_x_7:
[----:B------:R-:W-:Y:S05]  /*03f0*/  BSYNC.RECONVERGENT B0 ;  /* 0x0000000000007941 */ /* 0x000fea0003800200 */
.L_x_6:
[----:B------:R-:W3:Y:S01]  /*0400*/  LDCU.64 UR8, c[0x0][0x888] ;  /* 0x00011100ff0877ac */ /* 0x000ee20008000a00 */
[----:B------:R-:W-:Y:S02]  /*0410*/  UISETP.EQ.U32.AND UP1, UPT, UR6, URZ, UPT ;  /* 0x000000ff0600728c */ /* 0x000fe4000bf22070 */
[----:B------:R-:W-:Y:S02]  /*0420*/  UPLOP3.LUT UP5, UPT, UPT, UPT, UPT, 0x80, 0x8 ;  /* 0x000000000008789c */ /* 0x000fe40003faf070 */
[----:B---3--:R-:W-:-:S04]  /*0430*/  UISETP.NE.U32.AND UP0, UPT, UR8, URZ, UPT ;  /* 0x000000ff0800728c */ /* 0x008fc8000bf05070 */
[----:B------:R-:W-:-:S04]  /*0440*/  UISETP.NE.AND.EX UP0, UPT, UR9, URZ, UPT, UP0 ;  /* 0x000000ff0900728c */ /* 0x000fc8000bf05300 */
[----:B------:R-:W-:-:S04]  /*0450*/  UISETP.EQ.OR.EX UP2, UPT, UR7, URZ, !UP0, UP1 ;  /* 0x000000ff0700728c */ /* 0x000fc8000c742710 */
[----:B------:R-:W-:-:S05]  /*0460*/  UP2UR UR45, UPR, URZ, 0x4 ;  /* 0x00000004ff2d7883 */ /* 0x000fca0008000000 */
[----:B------:R-:W-:Y:S07]  /*0470*/  BRA.U !UP2, `(.L_x_8) ;  /* 0x000000010a207547 */ /* 0x000fee000b800000 */
[----:B------:R-:W-:Y:S01]  /*0480*/  UISETP.NE.U32.AND UP2, UPT, UR6, URZ, UPT ;  /* 0x000000ff0600728c */ /* 0x000fe2000bf45070 */
[----:B-----5:R-:W-:Y:S01]  /*0490*/  FSETP.NEU.AND P0, PT, R30, RZ, PT ;  /* 0x000000ff1e00720b */ /* 0x020fe20003f0d000 */
[----:B------:R-:W-:Y:S02]  /*04a0*/  USEL UR6, URZ, 0xffffffff, UP0 ;  /* 0xffffffffff067887 */ /* 0x000fe40008000000 */
[----:B------:R-:W-:-:S10]  /*04b0*/  UISETP.NE.AND.EX UP2, UPT, UR7, URZ, UPT, UP2 ;  /* 0x000000ff0700728c */ /* 0x000fd4000bf45320 */
[----:B------:R-:W-:Y:S01]  /*04c0*/  VOTEU.ANY UP1, P0 ;  /* 0x0000000000ff7886 */ /* 0x000fe20000020100 */
[----:B------:R-:W-:-:S04]  /*04d0*/  @!UP2 USEL UR6, URZ, 0xffffffff, UP1 ;  /* 0xffffffffff06a887 */ /* 0x000fc80008800000 */
[----:B------:R-:W-:-:S04]  /*04e0*/  ULOP3.LUT UR6, UR6, 0x1, URZ, 0xc0, !UPT ;  /* 0x0000000106067892 */ /* 0x000fc8000f8ec0ff */
[----:B------:R-:W-:-:S11]  /*04f0*/  UISETP.NE.U32.AND UP5, UPT, UR6, 0x1, UPT ;  /* 0x000000010600788c */ /* 0x000fd6000bfa5070 */
.L_x_8:
[----:B------:R-:W3:Y:S01]  /*0500*/  SHFL.IDX PT, R0, R53, RZ, 0x1f ;  /* 0x00001fff35007589 */ /* 0x000ee200000e0000 */
[----:B------:R-:W-:-:S04]  /*0510*/  UISETP.NE.AND UP1, UPT, UR10, 0x2, UPT ;  /* 0x000000020a00788c */ /* 0x000fc8000bf25270 */
[----:B------:R-:W-:Y:S02]  /*0520*/  UISETP.EQ.AND UP2, UPT, UR5, URZ, !UP1 ;  /* 0x000000ff0500728c */ /* 0x000fe4000cf42270 */
[----:B------:R-:W-:-:S04]  /*0530*/  USEL UR7, URZ, 0x1, UP1 ;  /* 0x00000001ff077887 */ /* 0x000fc80008800000 */
[----:B------:R-:W-:Y:S02]  /*0540*/  PLOP3.LUT P5, PT, P1, PT, UP2, 0x80, 0x8 ;  /* 0x000000000008781c */ /* 0x000fe40000faf028 */
[----:B---3--:R-:W-:-:S13]  /*0550*/  ISETP.NE.AND P0, PT, R0, RZ, PT ;  /* 0x000000ff0000720c */ /* 0x008fda0003f05270 */
[----:B------:R-:W-:Y:S05]  /*0560*/  @P0 BRA `(.L_x_9) ;  /* 0x0000000000900947 */ /* 0x000fea0003800000 */
[----:B------:R-:W-:Y:S01]  /*0570*/  ELECT P0, URZ, PT ;  /* 0x0000000000ff782f */ /* 0x000fe20003800000 */
[----:B------:R-:W-:-:S12]  /*0580*/  BSSY.RECONVERGENT B0, `(.L_x_9) ;  /* 0x0000022000007945 */ /* 0x000fd80003800200 */
[----:B------:R-:W-:Y:S05]  /*0590*/  @!P0 BRA `(.L_x_10) ;  /* 0x0000000000808947 */ /* 0x000fea0003800000 */
[----:B------:R-:W-:Y:S01]  /*05a0*/  UMOV UR8, 0x400 ;  /* 0x0000040000087882 */ /* 0x000fe20000000000 */
[----:B------:R-:W-:Y:S01]  /*05b0*/  UMOV UR6, 0x1 ;  /* 0x0000000100067882 */ /* 0x000fe20000000000 */
[----:B------:R-:W-:Y:S02]  /*05c0*/  ULEA UR8, UR37, UR8, 0x18 ;  /* 0x0000000825087291 */ /* 0x000fe4000f8ec0ff */
[----:B------:R-:W-:-:S04]  /*05d0*/  UIADD3 UR12, UPT, UPT, -UR6, 0x100000, URZ ;  /* 0x00100000060c7890 */ /* 0x000fc8000fffe1ff */
[----:B------:R-:W-:Y:S02]  /*05e0*/  USHF.L.U32 UR13, UR12, 0xb, URZ ;  /* 0x0000000b0c0d7899 */ /* 0x000fe400080006ff */
[----:B------:R-:W-:Y:S01]  /*05f0*/  USHF.L.U32 UR12, UR12, 0x1, URZ ;  /* 0x000000010c0c7899 */ /* 0x000fe200080006ff */
[----:B------:R-:W3:Y:S11]  /*0600*/  FENCE.VIEW.ASYNC.S ;  /* 0x00000000000073c6 */ /* 0x000ef60000000000 */
[----:B---3--:R3:W4:Y:S01]  /*0610*/  SYNCS.EXCH.64 URZ, [UR8], UR12 ;  /* 0x0000000c08ff75b2 */ /* 0x0087220008000100 */
[----:B------:R3:W1:Y:S01]  /*0620*/  SYNCS.EXCH.64 URZ, [UR8+0x60], UR12 ;  /* 0x0000600c08ff75b2 */ /* 0x0006620008000100 */
        /* <DEDUP_REMOVED lines=21> */
[----:B------:R3:W1:Y:S02]  /*0780*/  SYNCS.EXCH.64 URZ, [UR8+0xb8], UR12 ;  /* 0x0000b80c08ff75b2 */ /* 0x0006640008000100 */
[----:B---34-:R-:W-:Y:S01]  /*0790*/  NOP ;  /* 0x0000000000007918 */ /* 0x018fe20000000000 */
.L_x_10:
[----:B------:R-:W-:Y:S05]  /*07a0*/  BSYNC.RECONVERGENT B0 ;  /* 0x0000000000007941 */ /* 0x000fea0003800200 */
.L_x_9:
[----:B------:R-:W3:Y:S01]  /*07b0*/  SHFL.IDX PT, R0, R53, RZ, 0x1f ;  /* 0x00001fff35007589 */ /* 0x000ee200000e0000 */
[----:B------:R-:W-:Y:S01]  /*07c0*/  NOP ;  /* 0x0000000000007918 */ /* 0x000fe20000000000 */
[----:B---3--:R-:W-:-:S13]  /*07d0*/  ISETP.NE.AND P0, PT, R0, 0x1, PT ;  /* 0x000000010000780c */ /* 0x008fda0003f05270 */
[----:B------:R-:W-:Y:S05]  /*07e0*/  @P0 BRA `(.L_x_11) ;  /* 0x0000000000440947 */ /* 0x000fea0003800000 */
[----:B------:R-:W-:Y:S01]  /*07f0*/  UMOV UR9, 0x400 ;  /* 0x0000040000097882 */ /* 0x000fe20000000000 */
[----:B------:R-:W-:Y:S01]  /*0800*/  UMOV UR8, 0x20 ;  /* 0x0000002000087882 */ /* 0x000fe20000000000 */
[----:B------:R-:W-:Y:S01]  /*0810*/  UMOV UR6, 0x80 ;  /* 0x0000008000067882 */ /* 0x000fe20000000000 */
[----:B------:R-:W-:Y:S02]  /*0820*/  ULEA UR9, UR37, UR9, 0x18 ;  /* 0x0000000925097291 */ /* 0x000fe4000f8ec0ff */
[----:B------:R-:W-:-:S04]  /*0830*/  UIADD3 UR12, UPT, UPT, -UR8, 0x100000, URZ ;  /* 0x00100000080c7890 */ /* 0x000fc8000fffe1ff */
[----:B------:R-:W-:Y:S02]  /*0840*/  USHF.L.U32 UR13, UR12, 0xb, URZ ;  /* 0x0000000b0c0d7899 */ /* 0x000fe400080006ff */
[----:B------:R-:W-:Y:S02]  /*0850*/  USHF.L.U32 UR12, UR12, 0x1, URZ ;  /* 0x000000010c0c7899 */ /* 0x000fe400080006ff */
[----:B------:R-:W-:-:S04]  /*0860*/  UIADD3 UR14, UPT, UPT, -UR6, 0x100000, URZ ;  /* 0x00100000060e7890 */ /* 0x000fc8000fffe1ff */
[----:B------:R-:W-:Y:S02]  /*0870*/  USHF.L.U32 UR15, UR14, 0xb, URZ ;  /* 0x0000000b0e0f7899 */ /* 0x000fe400080006ff */
[----:B------:R-:W-:Y:S01]  /*0880*/  USHF.L.U32 UR14, UR14, 0x1, URZ ;  /* 0x000000010e0e7899 */ /* 0x000fe200080006ff */
[----:B------:R-:W-:Y:S01]  /*0890*/  ELECT P0, URZ, PT ;  /* 0x0000000000ff782f */ /* 0x000fe20003800000 */
[----:B------:R-:W3:Y:S02]  /*08a0*/  FENCE.VIEW.ASYNC.S ;  /* 0x00000000000073c6 */ /* 0x000ee40000000000 */
[----:B---3--:R3:W4:Y:S08]  /*08b0*/  SYNCS.EXCH.64 URZ, [UR9+0xc0], UR12 ;  /* 0x0000c00c09ff75b2 */ /* 0x0087300008000100 */
[----:B------:R3:W1:Y:S01]  /*08c0*/  SYNCS.EXCH.64 URZ, [UR9+0xd0], UR14 ;  /* 0x0000d00e09ff75b2 */ /* 0x0006620008000100 */
[----:B------:R3:W1:Y:S01]  /*08d0*/  SYNCS.EXCH.64 URZ, [UR9+0xc8], UR12 ;  /* 0x0000c80c09ff75b2 */ /* 0x0006620008000100 */
[----:B------:R3:W1:Y:S01]  /*08e0*/  SYNCS.EXCH.64 URZ, [UR9+0xd8], UR14 ;  /* 0x0000d80e09ff75b2 */ /* 0x0006620008000100 */
[----:B------:R-:W-:Y:S01]  /*08f0*/  NOP ;  /* 0x0000000000007918 */ /* 0x000fe20000000000 */
.L_x_11:
[----:B------:R-:W2:Y:S01]  /*0900*/  SHFL.IDX PT, R0, R53, RZ, 0x1f ;  /* 0x00001fff35007589 */ /* 0x000ea200000e0000 */
[----:B------:R-:W-:Y:S01]  /*0910*/  NOP ;  /* 0x0000000000007918 */ /* 0x000fe20000000000 */
[----:B--2---:R-:W-:-:S13]  /*0920*/  ISETP.NE.AND P0, PT, R0, 0x3, PT ;  /* 0x000000030000780c */ /* 0x004fda0003f05270 */
[----:B------:R-:W-:Y:S05]  /*0930*/  @P0 BRA `(.L_x_12) ;  /* 0x00000000002c0947 */ /* 0x000fea0003800000 */
[----:B------:R-:W-:Y:S01]  /*0940*/  UMOV UR8, 0x400 ;  /* 0x0000040000087882 */ /* 0x000fe20000000000 */
[----:B------:R-:W-:Y:S01]  /*0950*/  UMOV UR6, 0x20 ;  /* 0x0000002000067882 */ /* 0x000fe20000000000 */
[----:B------:R-:W-:Y:S02]  /*0960*/  ULEA UR8, UR37, UR8, 0x18 ;  /* 0x0000000825087291 */ /* 0x000fe4000f8ec0ff */
[----:B---3--:R-:W-:-:S04]  /*0970*/  UIADD3 UR12, UPT, UPT, -UR6, 0x100000, URZ ;  /* 0x00100000060c7890 */ /* 0x008fc8000fffe1ff */
[----:B------:R-:W-:Y:S02]  /*0980*/  USHF.L.U32 UR13, UR12, 0xb, URZ ;  /* 0x0000000b0c0d7899 */ /* 0x000fe400080006ff */
[----:B------:R-:W-:Y:S01]  /*0990*/  USHF.L.U32 UR12, UR12, 0x1, URZ ;  /* 0x000000010c0c7899 */ /* 0x000fe200080006ff */
[----:B------:R-:W-:Y:S01]  /*09a0*/  ELECT P0, URZ, PT ;  /* 0x0000000000ff782f */ /* 0x000fe20003800000 */
[----:B------:R-:W2:Y:S10]  /*09b0*/  FENCE.VIEW.ASYNC.S ;  /* 0x00000000000073c6 */ /* 0x000eb40000000000 */
[----:B--2---:R2:W3:Y:S01]  /*09c0*/  SYNCS.EXCH.64 URZ, [UR8+0xe0], UR12 ;  /* 0x0000e00c08ff75b2 */ /* 0x0044e20008000100 */
[----:B------:R2:W1:Y:S01]  /*09d0*/  SYNCS.EXCH.64 URZ, [UR8+0xe8], UR12 ;  /* 0x0000e80c08ff75b2 */ /* 0x0004620008000100 */
[----:B------:R-:W-:Y:S01]  /*09e0*/  NOP ;  /* 0x0000000000007918 */ /* 0x000fe20000000000 */
.L_x_12:
[----:B------:R-:W4:Y:S01]  /*09f0*/  SHFL.IDX PT, R0, R53, RZ, 0x1f ;  /* 0x00001fff35007589 */ /* 0x000f2200000e0000 */
[----:B------:R-:W-:Y:S01]  /*0a00*/  NOP ;  /* 0x0000000000007918 */ /* 0x000fe20000000000 */
[----:B----4-:R-:W-:-:S13]  /*0a10*/  ISETP.NE.AND P0, PT, R0, 0x4, PT ;  /* 0x000000040000780c */ /* 0x010fda0003f05270 */
[----:B------:R-:W-:Y:S05]  /*0a20*/  @P0 BRA `(.L_x_13) ;  /* 0x0000000000480947 */ /* 0x000fea0003800000 */
[----:B---3--:R-:W-:Y:S01]  /*0a30*/  UMOV UR9, 0x1e0 ;  /* 0x000001e000097882 */ /* 0x008fe20000000000 */
[----:B--2---:R-:W-:Y:S01]  /*0a40*/  UMOV UR8, 0x400 ;  /* 0x0000040000087882 */ /* 0x004fe20000000000 */
[----:B------:R-:W-:Y:S01]  /*0a50*/  USEL UR9, UR9, 0x1a0, UP5 ;  /* 0x000001a009097887 */ /* 0x000fe2000a800000 */
        /* <DEDUP_REMOVED lines=9> */
[----:B------:R-:W2:Y:S02]  /*0af0*/  FENCE.VIEW.ASYNC.S ;  /* 0x00000000000073c6 */ /* 0x000ea40000000000 */
[----:B--2---:R4:W2:Y:S08]  /*0b00*/  SYNCS.EXCH.64 URZ, [UR8+0xf0], UR12 ;  /* 0x0000f00c08ff75b2 */ /* 0x0048b00008000100 */
[----:B------:R4:W3:Y:S01]  /*0b10*/  SYNCS.EXCH.64 URZ, [UR8+0x100], UR14 ;  /* 0x0001000e08ff75b2 */ /* 0x0008e20008000100 */
[----:B------:R4:W1:Y:S01]  /*0b20*/  SYNCS.EXCH.64 URZ, [UR8+0xf8], UR12 ;  /* 0x0000f80c08ff75b2 */ /* 0x0008620008000100 */
[----:B------:R4:W1:Y:S02]  /*0b30*/  SYNCS.EXCH.64 URZ, [UR8+0x108], UR14 ;  /* 0x0001080e08ff75b2 */ /* 0x0008640008000100 */
[----:B----4-:R-:W-:Y:S01]  /*0b40*/  NOP ;  /* 0x0000000000007918 */ /* 0x010fe20000000000 */
.L_x_13:
[----:B------:R-:W4:Y:S01]  /*0b50*/  SHFL.IDX PT, R0, R53, RZ, 0x1f ;  /* 0x00001fff35007589 */ /* 0x000f2200000e0000 */
[----:B------:R-:W-:Y:S01]  /*0b60*/  NOP ;  /* 0x0000000000007918 */ /* 0x000fe20000000000 */
[----:B----4-:R-:W-:-:S13]  /*0b70*/  ISETP.NE.AND P0, PT, R0, 0x5, PT ;  /* 0x000000050000780c */ /* 0x010fda0003f05270 */
[----:B------:R-:W-:Y:S05]  /*0b80*/  @P0 BRA `(.L_x_14) ;  /* 0x0000000000540947 */ /* 0x000fea0003800000 */
[----:B---3--:R-:W-:Y:S01]  /*0b90*/  UMOV UR9, 0x400 ;  /* 0x0000040000097882 */ /* 0x008fe20000000000 */
[----:B--2---:R-:W-:Y:S01]  /*0ba0*/  UMOV UR8, 0x1 ;  /* 0x0000000100087882 */ /* 0x004fe20000000000 */
        /* <DEDUP_REMOVED lines=13> */
[----:B------:R4:W1:Y:S01]  /*0c80*/  SYNCS.EXCH.64 URZ, [UR9+0x138], UR14 ;  /* 0x0001380e09ff75b2 */ /* 0x0008620008000100 */
[----:B------:R4:W1:Y:S01]  /*0c90*/  SYNCS.EXCH.64 URZ, [UR9+0x120], UR12 ;  /* 0x0001200c09ff75b2 */ /* 0x0008620008000100 */
[----:B------:R4:W1:Y:S01]  /*0ca0*/  SYNCS.EXCH.64 URZ, [UR9+0x140], UR14 ;  /* 0x0001400e09ff75b2 */ /* 0x0008620008000100 */
[----:B------:R4:W1:Y:S01]  /*0cb0*/  SYNCS.EXCH.64 URZ, [UR9+0x128], UR12 ;  /* 0x0001280c09ff75b2 */ /* 0x0008620008000100 */
[----:B------:R4:W1:Y:S02]  /*0cc0*/  SYNCS.EXCH.64 URZ, [UR9+0x148], UR14 ;  /* 0x0001480e09ff75b2 */ /* 0x0008640008000100 */
[----:B----4-:R-:W-:Y:S01]  /*0cd0*/  NOP ;  /* 0x0000000000007918 */ /* 0x010fe20000000000 */
.L_x_14:
[----:B------:R-:W4:Y:S01]  /*0ce0*/  SHFL.IDX PT, R0, R53, RZ, 0x1f ;  /* 0x00001fff35007589 */ /* 0x000f2200000e0000 */
[----:B------:R-:W-:Y:S01]  /*0cf0*/  ISETP.NE.OR P1, PT, RZ, UR10, !P1 ;  /* 0x0000000aff007c0c */ /* 0x000fe2000cf25670 */
[----:B------:R-:W-:Y:S01]  /*0d00*/  NOP ;  /* 0x0000000000007918 */ /* 0x000fe20000000000 */
[----:B----4-:R-:W-:-:S13]  /*0d10*/  ISETP.NE.AND P0, PT, R0, 0x3, PT ;  /* 0x000000030000780c */ /* 0x010fda0003f05270 */
[----:B------:R-:W-:Y:S05]  /*0d20*/  @P0 BRA `(.L_x_15) ;  /* 0x0000000000340947 */ /* 0x000fea0003800000 */
[----:B--2---:R-:W-:Y:S01]  /*0d30*/  UMOV UR8, 0x400 ;  /* 0x0000040000087882 */ /* 0x004fe20000000000 */
[----:B------:R-:W-:Y:S01]  /*0d40*/  UMOV UR6, 0x20 ;  /* 0x0000002000067882 */ /* 0x000fe20000000000 */
[----:B------:R-:W-:Y:S02]  /*0d50*/  ULEA UR8, UR37, UR8, 0x18 ;  /* 0x0000000825087291 */ /* 0x000fe4000f8ec0ff */
[----:B---3--:R-:W-:-:S04]  /*0d60*/  UIADD3 UR12, UPT, UPT, -UR6, 0x100000, URZ ;  /* 0x00100000060c7890 */ /* 0x008fc8000fffe1ff */
[----:B------:R-:W-:Y:S02]  /*0d70*/  USHF.L.U32 UR13, UR12, 0xb, URZ ;  /* 0x0000000b0c0d7899 */ /* 0x000fe400080006ff */
[----:B------:R-:W-:Y:S01]  /*0d80*/  USHF.L.U32 UR12, UR12, 0x1, URZ ;  /* 0x000000010c0c7899 */ /* 0x000fe200080006ff */
[----:B------:R-:W-:Y:S01]  /*0d90*/  ELECT P0, URZ, PT ;  /* 0x0000000000ff782f */ /* 0x000fe20003800000 */
[----:B------:R-:W2:Y:S10]  /*0da0*/  FENCE.VIEW.ASYNC.S ;  /* 0x00000000000073c6 */ /* 0x000eb40000000000 */
[----:B--2---:R4:W2:Y:S01]  /*0db0*/  SYNCS.EXCH.64 URZ, [UR8+0x150], UR12 ;  /* 0x0001500c08ff75b2 */ /* 0x0048a20008000100 */
[----:B------:R4:W3:Y:S01]  /*0dc0*/  SYNCS.EXCH.64 URZ, [UR8+0x160], UR12 ;  /* 0x0001600c08ff75b2 */ /* 0x0008e20008000100 */
[----:B------:R4:W1:Y:S01]  /*0dd0*/  SYNCS.EXCH.64 URZ, [UR8+0x158], UR12 ;  /* 0x0001580c08ff75b2 */ /* 0x0008620008000100 */
[----:B------:R4:W1:Y:S02]  /*0de0*/  SYNCS.EXCH.64 URZ, [UR8+0x168], UR12 ;  /* 0x0001680c08ff75b2 */ /* 0x0008640008000100 */
[----:B----4-:R-:W-:Y:S01]  /*0df0*/  NOP ;  /* 0x0000000000007918 */ /* 0x010fe20000000000 */
.L_x_15:
[----:B------:R-:W-:Y:S01]  /*0e00*/  VOTEU.ALL UP1, P1 ;  /* 0x0000000000ff7886 */ /* 0x000fe20000820000 */
[----:B--2---:R-:W2:Y:S01]  /*0e10*/  LDCU UR8, c[0x0][0x36c] ;  /* 0x00006d80ff0877ac */ /* 0x004ea20008000800 */
[----:B------:R-:W-:Y:S01]  /*0e20*/  NOP ;  /* 0x0000000000007918 */ /* 0x000fe20000000000 */
[----:B------:R-:W-:Y:S01]  /*0e30*/  LOP3.LUT R10, R61, 0x1f, RZ, 0xc0, !PT ;  /* 0x0000001f3d0a7812 */ /* 0x000fe200078ec0ff */
[----:B---3--:R-:W-:Y:S01]  /*0e40*/  UMOV UR12, 0x20 ;  /* 0x00000020000c7882 */ /* 0x008fe20000000000 */
[----:B------:R-:W-:Y:S01]  /*0e50*/  @!UP1 UMOV UR6, 0x400 ;  /* 0x0000040000069882 */ /* 0x000fe20000000000 */
[----:B------:R-:W-:-:S04]  /*0e60*/  @!UP1 UIADD3 UR12, UPT, UPT, -UR12, 0x100000, URZ ;  /* 0x001000000c0c9890 */ /* 0x000fc8000fffe1ff */
[----:B------:R-:W-:Y:S02]  /*0e70*/  @!UP1 USHF.L.U32 UR13, UR12, 0xb, URZ ;  /* 0x0000000b0c0d9899 */ /* 0x000fe400080006ff */
[----:B------:R-:W-:Y:S02]  /*0e80*/  @!UP1 USHF.L.U32 UR12, UR12, 0x1, URZ ;  /* 0x000000010c0c9899 */ /* 0x000fe400080006ff */
[----:B------:R-:W-:Y:S01]  /*0e90*/  @!UP1 ULEA UR6, UR37, UR6, 0x18 ;  /* 0x0000000625069291 */ /* 0x000fe2000f8ec0ff */
[----:B------:R-:W-:Y:S01]  /*0ea0*/  VOTEU.ALL UP1, P1 ;  /* 0x0000000000ff7886 */ /* 0x000fe20000820000 */
[----:B------:R-:W-:Y:S01]  /*0eb0*/  UISETP.NE.AND UP4, UPT, UR10, URZ, UPT ;  /* 0x000000ff0a00728c */ /* 0x000fe2000bf85270 */
[----:B------:R-:W3:Y:S09]  /*0ec0*/  FENCE.VIEW.ASYNC.S ;  /* 0x00000000000073c6 */ /* 0x000ef20000000000 */
[----:B---3--:R3:W4:Y:S01]  /*0ed0*/  @!UP1 SYNCS.EXCH.64 URZ, [UR6+0x170], UR12 ;  /* 0x0001700c06ff95b2 */ /* 0x0087220008000100 */
[----:B--2---:R-:W-:-:S09]  /*0ee0*/  UISETP.EQ.U32.AND UP1, UPT, UR8, 0x1, UPT ;  /* 0x000000010800788c */ /* 0x004fd2000bf22070 */
[----:B------:R-:W-:Y:S05]  /*0ef0*/  BRA.U !UP1, `(.L_x_16) ;  /* 0x0000000109087547 */ /* 0x000fea000b800000 */
[----:B-1--4-:R-:W-:Y:S01]  /*0f00*/  UCGABAR_ARV ;  /* 0x00000000000079c7 */ /* 0x012fe20008000000 */
[----:B------:R-:W-:Y:S05]  /*0f10*/  BRA `(.L_x_17) ;  /* 0x0000000000047947 */ /* 0x000fea0003800000 */
.L_x_16:
[----:B-1--4-:R-:W-:Y:S01]  /*0f20*/  NOP ;  /* 0x0000000000007918 */ /* 0x012fe20000000000 */
.L_x_17:
[----:B------:R-:W1:Y:S01]  /*0f30*/  S2R R48, SR_CTAID.Y ;  /* 0x0000000000307919 */ /* 0x000e620000002600 */
[----:B------:R-:W-:-:S05]  /*0f40*/  CS2R.32 R47, SR_CgaSize ;  /* 0x00000000002f7805 */ /* 0x000fca0000008a00 */
[----:B------:R-:W-:-:S05]  /*0f50*/  IMAD R47, R47, -0xa0, RZ ;  /* 0xffffff602f2f7824 */ /* 0x000fca00078e02ff */
[----:B---3--:R-:W-:-:S14]  /*0f60*/  R2UR UR6, R47 ;  /* 0x000000002f0672ca */ /* 0x008fdc00000e0000 */
[----:B------:R-:W2:Y:S01]  /*0f70*/  LDCU UR6, c[0x0][UR6+0x2b4] ;  /* 0x00005680060677ac */ /* 0x000ea20008000800 */
[----:B------:R-:W-:-:S05]  /*0f80*/  CS2R.32 R0, SR_CgaSize ;  /* 0x0000000000007805 */ /* 0x000fca0000008a00 */
[----:B------:R-:W-:-:S06]  /*0f90*/  IMAD R0, R0, -0xa0, RZ ;  /* 0xffffff6000007824 */ /* 0x000fcc00078e02ff */
[----:B------:R-:W3:Y:S01]  /*0fa0*/  LDC R0, c[0x0][R0+0x2a4] ;  /* 0x0000a90000007b82 */ /* 0x000ee20000000800 */
[----:B------:R-:W-:Y:S01]  /*0fb0*/  PRMT R8, RZ, 0x7610, R8 ;  /* 0x00007610ff087816 */ /* 0x000fe20000000008 */
[----:B------:R-:W4:Y:S01]  /*0fc0*/  S2R R9, SR_CTAID.X ;  /* 0x0000000000097919 */ /* 0x000f220000002500 */
[----:B------:R-:W-:-:S05]  /*0fd0*/  CS2R.32 R47, SR_CgaSize ;  /* 0x00000000002f7805 */ /* 0x000fca0000008a00 */
[----:B------:R-:W-:-:S05]  /*0fe0*/  IMAD R47, R47, -0xa0, RZ ;  /* 0xffffff602f2f7824 */ /* 0x000fca00078e02ff */
[----:B------:R-:W-:-:S14]  /*0ff0*/  R2UR UR8, R47 ;  /* 0x000000002f0872ca */ /* 0x000fdc00000e0000 */
[----:B------:R-:W3:Y:S01]  /*1000*/  LDCU UR8, c[0x0][UR8+0x2b0] ;  /* 0x00005600080877ac */ /* 0x000ee20008000800 */
[----:B------:R-:W-:Y:S01]  /*1010*/  UISETP.NE.AND UP2, UPT, UR10, 0x2, UPT ;  /* 0x000000020a00788c */ /* 0x000fe2000bf45270 */
[----:B------:R-:W2:Y:S01]  /*1020*/  LDC R11, c[0x0][0xb24] ;  /* 0x0002c900ff0b7b82 */ /* 0x000ea20000000800 */
[----:B------:R-:W-:-:S05]  /*1030*/  CS2R.32 R2, SR_CgaSize ;  /* 0x0000000000027805 */ /* 0x000fca0000008a00 */
[----:B------:R-:W-:-:S06]  /*1040*/  IMAD R2, R2, -0xa0, RZ ;  /* 0xffffff6002027824 */ /* 0x000fcc00078e02ff */
[----:B------:R-:W3:Y:S08]  /*1050*/  LDC R2, c[0x0][R2+0x2a0] ;  /* 0x0000a80002027b82 */ /* 0x000ef00000000800 */
[----:B------:R-:W3:Y:S01]  /*1060*/  LDC R22, c[0x0][0xb24] ;  /* 0x0002c900ff167b82 */ /* 0x000ee20000000800 */
[----:B-1----:R-:W-:-:S07]  /*1070*/  I2FP.F32.U32 R31, R48 ;  /* 0x00000030001f7245 */ /* 0x002fce0000201000 */
[----:B------:R-:W1:Y:S01]  /*1080*/  S2UR UR36, SR_CTAID.Z ;  /* 0x00000000002479c3 */ /* 0x000e620000002700 */
[----:B--2---:R-:W-:Y:S01]  /*1090*/  ISETP.GE.AND P0, PT, R11, 0x1, PT ;  /* 0x000000010b00780c */ /* 0x004fe20003f06270 */
[----:B----4-:R-:W-:Y:S01]  /*10a0*/  IMAD.MOV.U32 R47, RZ, RZ, R9 ;  /* 0x000000ffff2f7224 */ /* 0x010fe200078e0009 */
[----:B------:R-:W-:Y:S01]  /*10b0*/  I2FP.F32.U32 R46, R9 ;  /* 0x00000009002e7245 */ /* 0x000fe20000201000 */
[----:B------:R-:W-:Y:S01]  /*10c0*/  FMUL R31, R31, UR6 ;  /* 0x000000061f1f7c20 */ /* 0x000fe20008400000 */
[----:B------:R-:W2:Y:S03]  /*10d0*/  LDCU UR6, c[0x0][0xb30] ;  /* 0x00016600ff0677ac */ /* 0x000ea60008000800 */
[----:B---3--:R-:W-:Y:S02]  /*10e0*/  FMUL R46, R46, UR8 ;  /* 0x000000082e2e7c20 */ /* 0x008fe40008400000 */
[----:B------:R-:W3:Y:S08]  /*10f0*/  F2I.U32.TRUNC.NTZ R31, R31 ;  /* 0x0000001f001f7305 */ /* 0x000ef0000020f000 */
[----:B------:R-:W4:Y:S01]  /*1100*/  F2I.U32.TRUNC.NTZ R46, R46 ;  /* 0x0000002e002e7305 */ /* 0x000f22000020f000 */
[----:B--2---:R-:W-:Y:S01]  /*1110*/  UISETP.NE.AND UP3, UPT, UR6, 0x1, UPT ;  /* 0x000000010600788c */ /* 0x004fe2000bf65270 */
[----:B---3--:R-:W-:-:S05]  /*1120*/  IADD3 R31, PT, PT, -R31, RZ, RZ ;  /* 0x000000ff1f1f7210 */ /* 0x008fca0007ffe1ff */
[----:B------:R-:W-:Y:S01]  /*1130*/  IMAD R31, R0, R31, R48 ;  /* 0x0000001f001f7224 */ /* 0x000fe200078e0230 */
[----:B------:R-:W-:Y:S01]  /*1140*/  PRMT R0, RZ, 0x7610, R0 ;  /* 0x00007610ff007816 */ /* 0x000fe20000000000 */
[----:B----4-:R-:W-:-:S04]  /*1150*/  IMAD.MOV R46, RZ, RZ, -R46 ;  /* 0x000000ffff2e7224 */ /* 0x010fc800078e0a2e */
[----:B------:R-:W-:Y:S01]  /*1160*/  IMAD R46, R2, R46, R9 ;  /* 0x0000002e022e7224 */ /* 0x000fe200078e0209 */
[----:B-1----:R-:W-:Y:S06]  /*1170*/  BRA.U UP4, `(.L_x_18) ;  /* 0x0000000104247547 */ /* 0x002fec000b800000 */
[----:B------:R-:W-:Y:S01]  /*1180*/  ISETP.NE.AND P1, PT, R31, RZ, PT ;  /* 0x000000ff1f00720c */ /* 0x000fe20003f25270 */
[----:B------:R-:W-:Y:S01]  /*1190*/  IMAD.MOV.U32 R0, RZ, RZ, 0x3 ;  /* 0x00000003ff007424 */ /* 0x000fe200078e00ff */
[C---:B------:R-:W-:Y:S02]  /*11a0*/  LOP3.LUT R2, R46.reuse, 0xfffffffe, RZ, 0xc0, !PT ;  /* 0xfffffffe2e027812 */ /* 0x040fe400078ec0ff */
[----:B------:R-:W-:Y:S02]  /*11b0*/  ISETP.LT.U32.OR P1, PT, R46, 0x2, !P1 ;  /* 0x000000022e00780c */ /* 0x000fe40004f21470 */
[----:B------:R-:W-:Y:S02]  /*11c0*/  SHF.L.U32 R0, R0, R2, RZ ;  /* 0x0000000200007219 */ /* 0x000fe400000006ff */
[----:B------:R-:W-:Y:S02]  /*11d0*/  SEL R4, RZ, 0x1, !P1 ;  /* 0x00000001ff047807 */ /* 0x000fe40004800000 */
[----:B------:R-:W-:-:S05]  /*11e0*/  SEL R3, RZ, 0x2, !P1 ;  /* 0x00000002ff037807 */ /* 0x000fca0004800000 */
[----:B------:R-:W-:-:S05]  /*11f0*/  IMAD.IADD R3, R4, 0x1, R3 ;  /* 0x0000000104037824 */ /* 0x000fca00078e0203 */
[----:B------:R-:W-:Y:S02]  /*1200*/  PRMT R8, R3, 0x7610, R8 ;  /* 0x0000761003087816 */ /* 0x000fe40000000008 */
.L_x_18:
[----:B------:R-:W-:Y:S05]  /*1210*/  @!P0 BRA `(.L_x_19) ;  /* 0x0000000000b88947 */ /* 0x000fea0003800000 */
[----:B------:R-:W1:Y:S01]  /*1220*/  LDC.64 R4, c[0x0][0xb18] ;  /* 0x0002c600ff047b82 */ /* 0x000e620000000a00 */
[----:B------:R-:W-:-:S07]  /*1230*/  ISETP.NE.AND P0, PT, R11, 0x1, PT ;  /* 0x000000010b00780c */ /* 0x000fce0003f05270 */
[----:B------:R-:W2:Y:S08]  /*1240*/  LDC R47, c[0x0][0xb0c] ;  /* 0x0002c300ff2f7b82 */ /* 0x000eb00000000800 */
[----:B------:R-:W3:Y:S08]  /*1250*/  LDC R14, c[0x0][0x370] ;  /* 0x0000dc00ff0e7b82 */ /* 0x000ef00000000800 */
[----:B------:R-:W4:Y:S01]  /*1260*/  LDC R13, c[0x0][0x374] ;  /* 0x0000dd00ff0d7b82 */ /* 0x000f220000000800 */
[----:B-1----:R-:W-:-:S07]  /*1270*/  ISETP.NE.AND P1, PT, R4, 0x1, PT ;  /* 0x000000010400780c */ /* 0x002fce0003f25270 */
[----:B------:R-:W3:Y:S01]  /*1280*/  LDC.64 R6, c[0x0][0xb10] ;  /* 0x0002c400ff067b82 */ /* 0x000ee20000000a00 */
[----:B--2---:R-:W-:-:S07]  /*1290*/  ISETP.NE.AND P2, PT, R47, 0x1, PT ;  /* 0x000000012f00780c */ /* 0x004fce0003f45270 */
[----:B------:R-:W1:Y:S08]  /*12a0*/  LDC R12, c[0x0][0xb20] ;  /* 0x0002c800ff0c7b82 */ /* 0x000e700000000800 */
[----:B------:R-:W2:Y:S01]  /*12b0*/  LDC.64 R2, c[0x0][0xb28] ;  /* 0x0002ca00ff027b82 */ /* 0x000ea20000000a00 */
[----:B----4-:R-:W-:-:S04]  /*12c0*/  IMAD.HI.U32 R15, R13, R5, RZ ;  /* 0x000000050d0f7227 */ /* 0x010fc800078e00ff */
[----:B------:R-:W-:-:S04]  /*12d0*/  IMAD.HI.U32 R5, R48, R5, RZ ;  /* 0x0000000530057227 */ /* 0x000fc800078e00ff */
[----:B---3--:R-:W-:-:S05]  /*12e0*/  IMAD.HI.U32 R16, R14, R6, RZ ;  /* 0x000000060e107227 */ /* 0x008fca00078e00ff */
[-C--:B------:R-:W-:Y:S01]  /*12f0*/  @P2 SHF.R.U32.HI R14, RZ, R7.reuse, R16 ;  /* 0x00000007ff0e2219 */ /* 0x080fe20000011610 */
[----:B------:R-:W-:Y:S01]  /*1300*/  IMAD.HI.U32 R16, R9, R6, RZ ;  /* 0x0000000609107227 */ /* 0x000fe200078e00ff */
[-C--:B-1----:R-:W-:Y:S02]  /*1310*/  @P1 SHF.R.U32.HI R13, RZ, R12.reuse, R15 ;  /* 0x0000000cff0d1219 */ /* 0x082fe4000001160f */
[----:B------:R-:W-:Y:S02]  /*1320*/  SHF.R.U32.HI R5, RZ, R12, R5 ;  /* 0x0000000cff057219 */ /* 0x000fe40000011605 */
[----:B------:R-:W-:Y:S02]  /*1330*/  SHF.R.U32.HI R16, RZ, R7, R16 ;  /* 0x00000007ff107219 */ /* 0x000fe40000011610 */
[----:B------:R-:W-:Y:S01]  /*1340*/  SEL R5, R48, R5, !P1 ;  /* 0x0000000530057207 */ /* 0x000fe20004800000 */
[----:B--2---:R-:W-:Y:S01]  /*1350*/  IMAD.HI.U32 R15, R13, R2, RZ ;  /* 0x000000020d0f7227 */ /* 0x004fe200078e00ff */
[----:B------:R-:W-:-:S03]  /*1360*/  SEL R16, R9, R16, !P2 ;  /* 0x0000001009107207 */ /* 0x000fc60005000000 */
[----:B------:R-:W-:Y:S01]  /*1370*/  IMAD.HI.U32 R6, R14, R2, RZ ;  /* 0x000000020e067227 */ /* 0x000fe200078e00ff */
[----:B------:R-:W-:-:S04]  /*1380*/  @P0 SHF.R.U32.HI R13, RZ, R3, R15 ;  /* 0x00000003ff0d0219 */ /* 0x000fc8000001160f */
[----:B------:R-:W-:Y:S01]  /*1390*/  @P0 SHF.R.U32.HI R14, RZ, R3, R6 ;  /* 0x00000003ff0e0219 */ /* 0x000fe20000011606 */
[----:B------:R-:W-:-:S04]  /*13a0*/  IMAD R13, R13, R11, RZ ;  /* 0x0000000b0d0d7224 */ /* 0x000fc800078e02ff */
[----:B------:R-:W-:Y:S01]  /*13b0*/  IMAD R6, R14, R11, RZ ;  /* 0x0000000b0e067224 */ /* 0x000fe200078e02ff */
[----:B------:R-:W-:-:S04]  /*13c0*/  ISETP.GE.AND P1, PT, R5, R13, PT ;  /* 0x0000000d0500720c */ /* 0x000fc80003f26270 */
[----:B------:R-:W-:Y:S01]  /*13d0*/  ISETP.GE.OR P1, PT, R16, R6, P1 ;  /* 0x000000061000720c */ /* 0x000fe20000f26670 */
[----:B------:R-:W-:-:S05]  /*13e0*/  IMAD.HI.U32 R6, R5, R2, RZ ;  /* 0x0000000205067227 */ /* 0x000fca00078e00ff */
[----:B------:R-:W-:-:S04]  /*13f0*/  SHF.R.U32.HI R6, RZ, R3, R6 ;  /* 0x00000003ff067219 */ /* 0x000fc80000011606 */
[----:B------:R-:W-:-:S03]  /*1400*/  SEL R6, R5, R6, !P0 ;  /* 0x0000000605067207 */ /* 0x000fc60004000000 */
[----:B------:R-:W-:Y:S01]  /*1410*/  @!P1 IMAD.HI.U32 R7, R16, R2, RZ ;  /* 0x0000000210079227 */ /* 0x000fe200078e00ff */
[----:B------:R-:W-:-:S04]  /*1420*/  IADD3 R2, PT, PT, -R6, RZ, RZ ;  /* 0x000000ff06027210 */ /* 0x000fc80007ffe1ff */
[----:B------:R-:W-:Y:S01]  /*1430*/  @!P1 SHF.R.U32.HI R3, RZ, R3, R7 ;  /* 0x00000003ff039219 */ /* 0x000fe20000011607 */
[----:B------:R-:W-:Y:S01]  /*1440*/  IMAD R2, R11, R2, R5 ;  /* 0x000000020b027224 */ /* 0x000fe200078e0205 */
[----:B------:R-:W-:Y:S02]  /*1450*/  IADD3 R7, PT, PT, -R5, RZ, RZ ;  /* 0x000000ff05077210 */ /* 0x000fe40007ffe1ff */
[----:B------:R-:W-:-:S03]  /*1460*/  @!P1 SEL R3, R16, R3, !P0 ;  /* 0x0000000310039207 */ /* 0x000fc60004000000 */
[----:B------:R-:W-:Y:S02]  /*1470*/  IMAD R7, R4, R7, R48 ;  /* 0x0000000704077224 */ /* 0x000fe400078e0230 */
[--C-:B------:R-:W-:Y:S02]  /*1480*/  @!P1 IMAD.IADD R6, R6, 0x1, -R3.reuse ;  /* 0x0000000106069824 */ /* 0x100fe400078e0a03 */
[----:B------:R-:W-:Y:S01]  /*1490*/  @!P1 IMAD R3, R2, R14, R3 ;  /* 0x0000000e02039224 */ /* 0x000fe200078e0203 */
[----:B------:R-:W-:Y:S01]  /*14a0*/  IADD3 R2, PT, PT, -R16, RZ, RZ ;  /* 0x000000ff10027210 */ /* 0x000fe20007ffe1ff */
[----:B------:R-:W-:Y:S02]  /*14b0*/  @!P1 IMAD R5, R6, R11, R16 ;  /* 0x0000000b06059224 */ /* 0x000fe400078e0210 */
[----:B------:R-:W-:Y:S02]  /*14c0*/  @!P1 IMAD.MOV.U32 R16, RZ, RZ, R3 ;  /* 0x000000ffff109224 */ /* 0x000fe400078e0003 */
[----:B------:R-:W-:-:S02]  /*14d0*/  IMAD R2, R47, R2, R9 ;  /* 0x000000022f027224 */ /* 0x000fc400078e0209 */
[----:B------:R-:W-:Y:S02]  /*14e0*/  IMAD R48, R5, R4, R7 ;  /* 0x0000000405307224 */ /* 0x000fe400078e0207 */
[----:B------:R-:W-:Y:S02]  /*14f0*/  IMAD R47, R16, R47, R2 ;  /* 0x0000002f102f7224 */ /* 0x000fe400078e0202 */
.L_x_19:
[----:B------:R-:W-:Y:S05]  /*1500*/  BRA.U UP3, `(.L_x_20) ;  /* 0x0000000103407547 */ /* 0x000fea000b800000 */
[----:B------:R-:W1:Y:S08]  /*1510*/  LDC.64 R4, c[0x0][0xb10] ;  /* 0x0002c400ff047b82 */ /* 0x000e700000000a00 */
[----:B------:R-:W2:Y:S08]  /*1520*/  LDC.64 R2, c[0x0][0xb18] ;  /* 0x0002c600ff027b82 */ /* 0x000eb00000000a00 */
[----:B------:R-:W3:Y:S08]  /*1530*/  LDC R6, c[0x0][0xb20] ;  /* 0x0002c800ff067b82 */ /* 0x000ef00000000800 */
[----:B------:R-:W4:Y:S01]  /*1540*/  LDC R7, c[0x0][0xb0c] ;  /* 0x0002c300ff077b82 */ /* 0x000f220000000800 */
[----:B-1----:R-:W-:-:S05]  /*1550*/  IMAD.HI.U32 R4, R47, R4, RZ ;  /* 0x000000042f047227 */ /* 0x002fca00078e00ff */
[----:B------:R-:W-:Y:S01]  /*1560*/  SHF.R.U32.HI R4, RZ, R5, R4 ;  /* 0x00000005ff047219 */ /* 0x000fe20000011604 */
[----:B--2---:R-:W-:Y:S01]  /*1570*/  IMAD.HI.U32 R3, R48, R3, RZ ;  /* 0x0000000330037227 */ /* 0x004fe200078e00ff */
[----:B------:R-:W-:-:S04]  /*1580*/  ISETP.NE.AND P0, PT, R2, 0x1, PT ;  /* 0x000000010200780c */ /* 0x000fc80003f05270 */
[----:B---3--:R-:W-:-:S04]  /*1590*/  SHF.R.U32.HI R3, RZ, R6, R3 ;  /* 0x00000006ff037219 */ /* 0x008fc80000011603 */
[----:B------:R-:W-:Y:S02]  /*15a0*/  SEL R3, R48, R3, !P0 ;  /* 0x0000000330037207 */ /* 0x000fe40004000000 */
[----:B----4-:R-:W-:-:S04]  /*15b0*/  ISETP.NE.AND P1, PT, R7, 0x1, PT ;  /* 0x000000010700780c */ /* 0x010fc80003f25270 */
[----:B------:R-:W-:-:S05]  /*15c0*/  SEL R5, R47, R4, !P1 ;  /* 0x000000042f057207 */ /* 0x000fca0004800000 */
[----:B------:R-:W-:Y:S02]  /*15d0*/  IMAD.IADD R4, R3, 0x1, -R5 ;  /* 0x0000000103047824 */ /* 0x000fe400078e0a05 */
[----:B------:R-:W-:Y:S02]  /*15e0*/  IMAD.IADD R3, R5, 0x1, -R3 ;  /* 0x0000000105037824 */ /* 0x000fe400078e0a03 */
[----:B------:R-:W-:Y:S02]  /*15f0*/  IMAD R47, R4, R7, R47 ;  /* 0x00000007042f7224 */ /* 0x000fe400078e022f */
[----:B------:R-:W-:Y:S02]  /*1600*/  IMAD R48, R3, R2, R48 ;  /* 0x0000000203307224 */ /* 0x000fe400078e0230 */
.L_x_20:
[----:B------:R-:W-:Y:S05]  /*1610*/  BRA.U !UP1, `(.L_x_21) ;  /* 0x00000001090c7547 */ /* 0x000fea000b800000 */
[----:B------:R-:W-:Y:S01]  /*1620*/  UCGABAR_WAIT ;  /* 0x0000000000007dc7 */ /* 0x000fe20008000000 */
[----:B------:R-:W-:Y:S01]  /*1630*/  CCTL.IVALL ;  /* 0x00000000ff00798f */ /* 0x000fe20002000000 */
[----:B------:R-:W-:Y:S05]  /*1640*/  BRA `(.L_x_22) ;  /* 0x0000000000047947 */ /* 0x000fea0003800000 */
.L_x_21:
[----:B------:R-:W-:Y:S06]  /*1650*/  BAR.SYNC.DEFER_BLOCKING 0x0 ;  /* 0x0000000000007b1d */ /* 0x000fec0000010000 */
.L_x_22:
[----:B------:R-:W-:Y:S05]  /*1660*/  BRA.U UP2, `(.L_x_23) ;  /* 0x00000019022c7547 */ /* 0x000fea000b800000 */
[----:B------:R-:W1:Y:S01]  /*1670*/  LDCU UR15, c[0x0][0x38c] ;  /* 0x00007180ff0f77ac */ /* 0x000e620008000800 */
[----:B------:R-:W2:Y:S01]  /*1680*/  LDC R8, c[0x0][0x370] ;  /* 0x0000dc00ff087b82 */ /* 0x000ea20000000800 */
[C---:B------:R-:W-:Y:S01]  /*1690*/  IMAD.SHL.U32 R17, R9.reuse, 0x8, RZ ;  /* 0x0000000809117824 */ /* 0x040fe200078e00ff */
[----:B------:R-:W-:Y:S01]  /*16a0*/  PLOP3.LUT P1, PT, PT, PT, UP5, 0x80, 0x8 ;  /* 0x000000000008781c */ /* 0x000fe20003f2f058 */
[----:B------:R-:W-:Y:S01]  /*16b0*/  UISETP.NE.AND UP1, UPT, UR10, URZ, UPT ;  /* 0x000000ff0a00728c */ /* 0x000fe2000bf25270 */
[----:B------:R-:W-:Y:S01]  /*16c0*/  ISETP.NE.AND P4, PT, R10, RZ, P5 ;  /* 0x000000ff0a00720c */ /* 0x000fe20002f85270 */
[----:B------:R-:W-:Y:S01]  /*16d0*/  IMAD.SHL.U32 R16, R9, 0x40, RZ ;  /* 0x0000004009107824 */ /* 0x000fe200078e00ff */
[----:B------:R-:W-:Y:S01]  /*16e0*/  PLOP3.LUT P1, PT, P1, PT, PT, 0x8, 0x80 ;  /* 0x000000000080781c */ /* 0x000fe20000f2e170 */
[----:B------:R-:W-:Y:S01]  /*16f0*/  IMAD.MOV.U32 R15, RZ, RZ, 0x1 ;  /* 0x00000001ff0f7424 */ /* 0x000fe200078e00ff */
[----:B------:R-:W3:Y:S01]  /*1700*/  LDC R0, c[0x0][0x374] ;  /* 0x0000dd00ff007b82 */ /* 0x000ee20000000800 */
[----:B------:R-:W-:Y:S01]  /*1710*/  IMAD.MOV.U32 R14, RZ, RZ, RZ ;  /* 0x000000ffff0e7224 */ /* 0x000fe200078e00ff */
[----:B------:R-:W-:Y:S01]  /*1720*/  CS2R R12, SRZ ;  /* 0x00000000000c7805 */ /* 0x000fe2000001ff00 */
[----:B------:R-:W-:Y:S01]  /*1730*/  IMAD.MOV.U32 R11, RZ, RZ, 0x1 ;  /* 0x00000001ff0b7424 */ /* 0x000fe200078e00ff */
[----:B------:R-:W-:Y:S01]  /*1740*/  LOP3.LUT R17, R17, 0x8, RZ, 0xc0, !PT ;  /* 0x0000000811117812 */ /* 0x000fe200078ec0ff */
[----:B------:R-:W4:Y:S01]  /*1750*/  LDCU.64 UR30, c[0x0][0x348] ;  /* 0x00006900ff1e77ac */ /* 0x000f220008000a00 */
[----:B-1----:R-:W-:-:S02]  /*1760*/  UIADD3 UR4, UPT, UPT, UR15, 0x7f, URZ ;  /* 0x0000007f0f047890 */ /* 0x002fc4000fffe0ff */
[----:B------:R-:W-:Y:S02]  /*1770*/  USEL UR7, UR7, 0x2, UP1 ;  /* 0x0000000207077887 */ /* 0x000fe40008800000 */
[----:B------:R-:W-:Y:S01]  /*1780*/  USHF.R.S32.HI UR22, URZ, 0x1f, UR4 ;  /* 0x0000001fff167899 */ /* 0x000fe20008011404 */
[----:B------:R-:W-:-:S03]  /*1790*/  UMOV UR13, URZ ;  /* 0x000000ff000d7c82 */ /* 0x000fc60008000000 */
[----:B------:R-:W-:Y:S02]  /*17a0*/  ULEA.HI UR22, UR22, UR4, URZ, 0x7 ;  /* 0x0000000416167291 */ /* 0x000fe4000f8f38ff */
[----:B------:R-:W-:Y:S02]  /*17b0*/  UIADD3 UR4, UPT, UPT, UR15, -0x1, URZ ;  /* 0xffffffff0f047890 */ /* 0x000fe4000fffe0ff */
[----:B------:R-:W-:Y:S02]  /*17c0*/  USHF.R.S32.HI UR22, URZ, 0x7, UR22 ;  /* 0x00000007ff167899 */ /* 0x000fe40008011416 */
[----:B------:R-:W-:Y:S02]  /*17d0*/  UISETP.GE.U32.AND UP2, UPT, UR4, -0xff, UPT ;  /* 0xffffff010400788c */ /* 0x000fe4000bf46070 */
[----:B------:R-:W-:Y:S02]  /*17e0*/  UISETP.LT.U32.AND UP0, UPT, UR22, 0xc, UPT ;  /* 0x0000000c1600788c */ /* 0x000fe4000bf01070 */
[----:B------:R-:W-:-:S02]  /*17f0*/  UIADD3 UR15, UPT, UPT, UR15, 0xfe, URZ ;  /* 0x000000fe0f0f7890 */ /* 0x000fc4000fffe0ff */
[----:B------:R-:W-:-:S04]  /*1800*/  USEL UR21, UR22, 0xc, UP0 ;  /* 0x0000000c16157887 */ /* 0x000fc80008000000 */
[----:B------:R-:W-:Y:S02]  /*1810*/  UIADD3 UR6, UPT, UPT, UR21, -0x1, URZ ;  /* 0xffffffff15067890 */ /* 0x000fe4000fffe0ff */
[----:B------:R-:W-:Y:S02]  /*1820*/  @UP2 UIADD3 UR6, UPT, UPT, UR21, URZ, URZ ;  /* 0x000000ff15062290 */ /* 0x000fe4000fffe0ff */
[----:B------:R-:W-:Y:S02]  /*1830*/  UIADD3 UR14, UPT, UPT, UR22, -UR21, URZ ;  /* 0x80000015160e7290 */ /* 0x000fe4000fffe0ff */
[----:B------:R-:W-:Y:S02]  /*1840*/  UIADD3 UR5, UPT, UPT, UR6, 0x1, URZ ;  /* 0x0000000106057890 */ /* 0x000fe4000fffe0ff */
[----:B--2-4-:R-:W-:-:S12]  /*1850*/  UIADD3 UR6, UPT, UPT, -UR6, URZ, URZ ;  /* 0x000000ff06067290 */ /* 0x014fd8000fffe1ff */
.L_x_43:
[----:B------:R-:W-:Y:S01]  /*1860*/  UISETP.NE.AND UP0, UPT, UR37, URZ, UPT ;  /* 0x000000ff2500728c */ /* 0x000fe2000bf05270 */
[----:B------:R-:W1:Y:S08]  /*1870*/  S2UR UR37, SR_CgaCtaId ;  /* 0x00000000002579c3 */ /* 0x000e700000008800 */
[----:B------:R-:W-:Y:S05]  /*1880*/  BRA.U UP0, `(.L_x_24) ;  /* 0x0000000100347547 */ /* 0x000fea000b800000 */
[----:B------:R-:W2:Y:S01]  /*1890*/  S2R R2, SR_CgaCtaId ;  /* 0x0000000000027919 */ /* 0x000ea20000008800 */
[----:B------:R-:W-:-:S04]  /*18a0*/  MOV R3, 0x400 ;  /* 0x0000040000037802 */ /* 0x000fc80000000f00 */
[----:B--2---:R-:W-:Y:S02]  /*18b0*/  LEA R2, R2, R3, 0x18 ;  /* 0x0000000302027211 */ /* 0x004fe400078ec0ff */
[----:B------:R-:W-:-:S03]  /*18c0*/  SHF.L.U32 R3, R11, 0x1f, RZ ;  /* 0x0000001f0b037819 */ /* 0x000fc600000006ff */
[----:B------:R-:W-:-:S04]  /*18d0*/  IMAD R2, R12, 0x8, R2 ;  /* 0x000000080c027824 */ /* 0x000fc800078e0202 */
[----:B------:R-:W2:Y:S02]  /*18e0*/  SYNCS.PHASECHK.TRANS64.TRYWAIT P0, [R2+URZ+0x160], R3 ;  /* 0x00016003020075a7 */ /* 0x000ea400080011ff */
[----:B--2---:R-:W-:Y:S05]  /*18f0*/  @!P0 BRA `(.L_x_25) ;  /* 0x00000054002c8947 */ /* 0x004fea0003800000 */
.L_x_129:
[----:B------:R-:W-:Y:S01]  /*1900*/  VIADD R12, R12, 0x1 ;  /* 0x000000010c0c7836 */ /* 0x000fe20000000000 */
[----:B------:R2:W-:Y:S04]  /*1910*/  SYNCS.ARRIVE.TRANS64.A1T0 RZ, [R2+URZ+0x150], RZ ;  /* 0x000150ff02ff79a7 */ /* 0x0005e800081000ff */
[----:B------:R-:W-:-:S04]  /*1920*/  ISETP.NE.AND P0, PT, R12, 0x2, PT ;  /* 0x000000020c00780c */ /* 0x000fc80003f05270 */
[----:B------:R-:W-:Y:S02]  /*1930*/  SEL R12, R12, RZ, P0 ;  /* 0x000000ff0c0c7207 */ /* 0x000fe40000000000 */
[----:B--2---:R-:W-:-:S04]  /*1940*/  SEL R2, RZ, 0x1, P0 ;  /* 0x00000001ff027807 */ /* 0x004fc80000000000 */
[----:B------:R-:W-:-:S07]  /*1950*/  LOP3.LUT R11, R11, R2, RZ, 0x3c, !PT ;  /* 0x000000020b0b7212 */ /* 0x000fce00078e3cff */
.L_x_24:
[----:B------:R-:W-:Y:S01]  /*1960*/  UMOV UR4, 0x400 ;  /* 0x0000040000047882 */ /* 0x000fe20000000000 */
[----:B------:R-:W-:Y:S01]  /*1970*/  SHF.L.U32 R2, R15, 0x1f, RZ ;  /* 0x0000001f0f027819 */ /* 0x000fe200000006ff */
[----:B-1----:R-:W-:Y:S01]  /*1980*/  ULEA UR4, UR37, UR4, 0x18 ;  /* 0x0000000425047291 */ /* 0x002fe2000f8ec0ff */
[----:B------:R-:W-:Y:S01]  /*1990*/  R2UR UR35, R16 ;  /* 0x00000000102372ca */ /* 0x000fe200000e0000 */
[----:B------:R-:W-:Y:S01]  /*19a0*/  UISETP.GE.U32.AND UP0, UPT, UR15, 0xff, UPT ;  /* 0x000000ff0f00788c */ /* 0x000fe2000bf06070 */
[----:B------:R-:W-:Y:S01]  /*19b0*/  R2UR UR19, R17 ;  /* 0x00000000111372ca */ /* 0x000fe200000e0000 */
[----:B------:R-:W-:Y:S01]  /*19c0*/  ULEA UR8, UR13, UR4, 0x3 ;  /* 0x000000040d087291 */ /* 0x000fe2000f8e18ff */
[----:B------:R-:W-:-:S08]  /*19d0*/  UMOV UR23, URZ ;  /* 0x000000ff00177c82 */ /* 0x000fd00008000000 */
[----:B------:R1:W2:Y:S01]  /*19e0*/  SYNCS.PHASECHK.TRANS64.TRYWAIT P0, [UR8+0x60], R2 ;  /* 0x00006002ff0075a7 */ /* 0x0002a20008001108 */
[----:B------:R-:W-:-:S13]  /*19f0*/  R2UR UR8, R48 ;  /* 0x00000000300872ca */ /* 0x000fda00000e0000 */
[----:B------:R-:W-:Y:S01]  /*1a00*/  ULEA UR19, UR8, UR19, 0x4 ;  /* 0x0000001308137291 */ /* 0x000fe2000f8e20ff */
[----:B-1----:R-:W-:-:S05]  /*1a10*/  LEA.HI R2, R47, R47, RZ, 0x1 ;  /* 0x0000002f2f027211 */ /* 0x002fca00078f08ff */
[----:B------:R-:W-:-:S05]  /*1a20*/  IMAD.SHL.U32 R2, R2, 0x40, RZ ;  /* 0x0000004002027824 */ /* 0x000fca00078e00ff */
[----:B------:R-:W-:-:S04]  /*1a30*/  LOP3.LUT R2, R2, 0xffffff80, RZ, 0xc0, !PT ;  /* 0xffffff8002027812 */ /* 0x000fc800078ec0ff */
[----:B------:R-:W-:-:S13]  /*1a40*/  R2UR UR9, R2 ;  /* 0x00000000020972ca */ /* 0x000fda00000e0000 */
[----:B------:R-:W-:Y:S01]  /*1a50*/  ULOP3.LUT UR35, UR9, 0x40, UR35, 0xf8, !UPT ;  /* 0x0000004009237892 */ /* 0x000fe2000f8ef823 */
[----:B------:R-:W-:Y:S11]  /*1a60*/  BRA.U !UP0, `(.L_x_26) ;  /* 0x0000000108f07547 */ /* 0x000ff6000b800000 */
[----:B------:R-:W-:Y:S01]  /*1a70*/  UMOV UR29, UR6 ;  /* 0x00000006001d7c82 */ /* 0x000fe20008000000 */
[----:B------:R-:W-:Y:S01]  /*1a80*/  UMOV UR44, UR13 ;  /* 0x0000000d002c7c82 */ /* 0x000fe20008000000 */
[----:B------:R-:W-:-:S05]  /*1a90*/  UMOV UR26, 0x40 ;  /* 0x00000040001a7882 */ /* 0x000fca0000000000 */
.L_x_32:
[----:B------:R-:W-:Y:S01]  /*1aa0*/  ULEA UR33, UR44, UR4, 0x3 ;  /* 0x000000042c217291 */ /* 0x000fe2000f8e18ff */
[----:B------:R-:W-:Y:S01]  /*1ab0*/  @P5 MOV R3, 0x9000 ;  /* 0x0000900000035802 */ /* 0x000fe20000000f00 */
[----:B--2-4-:R-:W-:Y:S10]  /*1ac0*/  @P0 BRA `(.L_x_27) ;  /* 0x00000000000c0947 */ /* 0x014ff40003800000 */
[----:B------:R-:W-:-:S04]  /*1ad0*/  SHF.L.U32 R4, R15, 0x1f, RZ ;  /* 0x0000001f0f047819 */ /* 0x000fc800000006ff */
[----:B------:R-:W1:Y:S02]  /*1ae0*/  SYNCS.PHASECHK.TRANS64.TRYWAIT P0, [UR33+0x60], R4 ;  /* 0x00006004ff0075a7 */ /* 0x000e640008001121 */
[----:B-1----:R-:W-:Y:S05]  /*1af0*/  @!P0 BRA `(.L_x_28) ;  /* 0x0000005000c08947 */ /* 0x002fea0003800000 */
.L_x_27:
[----:B------:R2:W-:Y:S01]  /*1b00*/  @P5 SYNCS.ARRIVE.TRANS64 RZ, [UR33], R3 ;  /* 0x00000003ffff59a7 */ /* 0x0005e20008000021 */
[----:B------:R-:W-:Y:S02]  /*1b10*/  ULOP3.LUT UR8, UR7, 0x2, URZ, 0xfc, !UPT ;  /* 0x0000000207087892 */ /* 0x000fe4000f8efcff */
[----:B------:R-:W-:Y:S02]  /*1b20*/  UIADD3 UR29, UPT, UPT, UR29, 0x1, URZ ;  /* 0x000000011d1d7890 */ /* 0x000fe4000fffe0ff */
[----:B------:R-:W-:Y:S02]  /*1b30*/  UISETP.NE.AND UP0, UPT, UR8, 0x2, UPT ;  /* 0x000000020800788c */ /* 0x000fe4000bf05270 */
[----:B------:R-:W-:-:S07]  /*1b40*/  UISETP.NE.AND UP2, UPT, UR29, 0x1, UPT ;  /* 0x000000011d00788c */ /* 0x000fce000bf45270 */
[----:B------:R-:W-:Y:S05]  /*1b50*/  BRA.U UP0, `(.L_x_29) ;  /* 0x0000000100047547 */ /* 0x000fea000b800000 */
[----:B------:R-:W-:Y:S05]  /*1b60*/  BPT.TRAP 0x1 ;  /* 0x000000040000795c */ /* 0x000fea0000300000 */
.L_x_29:
[----:B------:R-:W-:Y:S04]  /*1b70*/  BSSY.RECONVERGENT B0, `(.L_x_30) ;  /* 0x0000003000007945 */ /* 0x000fe80003800200 */
[----:B------:R-:W-:Y:S05]  /*1b80*/  @!P4 BRA `(.L_x_31) ;  /* 0x000000000004c947 */ /* 0x000fea0003800000 */
[----:B------:R-:W-:Y:S05]  /*1b90*/  BPT.TRAP 0x1 ;  /* 0x000000040000795c */ /* 0x000fea0000300000 */
.L_x_31:
[----:B------:R-:W-:Y:S05]  /*1ba0*/  BSYNC.RECONVERGENT B0 ;  /* 0x0000000000007941 */ /* 0x000fea0003800200 */
.L_x_30:
[----:B------:R-:W-:Y:S02]  /*1bb0*/  UIADD3 UR13, UPT, UPT, UR44, 0x1, URZ ;  /* 0x000000012c0d7890 */ /* 0x000fe4000fffe0ff */
[----:B------:R-:W-:Y:S02]  /*1bc0*/  ULEA UR24, UR44, UR4, 0xe ;  /* 0x000000042c187291 */ /* 0x000fe4000f8e70ff */
[----:B------:R-:W-:Y:S02]  /*1bd0*/  UISETP.NE.AND UP0, UPT, UR13, 0xc, UPT ;  /* 0x0000000c0d00788c */ /* 0x000fe4000bf05270 */
[----:B------:R-:W-:Y:S02]  /*1be0*/  UIADD3 UR42, UP1, UPT, UR30, 0x80, URZ ;  /* 0x000000801e2a7890 */ /* 0x000fe4000ff3e0ff */
[----:B------:R-:W-:Y:S02]  /*1bf0*/  USEL UR9, URZ, 0x1, UP0 ;  /* 0x00000001ff097887 */ /* 0x000fe40008000000 */
[----:B------:R-:W-:-:S02]  /*1c00*/  USEL UR13, UR13, URZ, UP0 ;  /* 0x000000ff0d0d7287 */ /* 0x000fc40008000000 */
[----:B------:R-:W-:Y:S02]  /*1c10*/  UIADD3 UR40, UP0, UPT, UR30, 0x180, URZ ;  /* 0x000001801e287890 */ /* 0x000fe4000ff1e0ff */
[----:B------:R-:W-:Y:S01]  /*1c20*/  ULEA UR8, UR13, UR4, 0x3 ;  /* 0x000000040d087291 */ /* 0x000fe2000f8e18ff */
[----:B------:R-:W-:Y:S01]  /*1c30*/  LOP3.LUT R15, R15, UR9, RZ, 0x3c, !PT ;  /* 0x000000090f0f7c12 */ /* 0x000fe2000f8e3cff */
[----:B------:R-:W-:Y:S02]  /*1c40*/  UIADD3 UR34, UPT, UPT, UR26, -0x40, URZ ;  /* 0xffffffc01a227890 */ /* 0x000fe4000fffe0ff */
[----:B------:R-:W-:Y:S01]  /*1c50*/  ULOP3.LUT UR33, UR33, 0xfefffff8, URZ, 0xc0, !UPT ;  /* 0xfefffff821217892 */ /* 0x000fe2000f8ec0ff */
[----:B-1----:R-:W-:Y:S01]  /*1c60*/  SHF.L.U32 R2, R15, 0x1f, RZ ;  /* 0x0000001f0f027819 */ /* 0x002fe200000006ff */
[----:B------:R-:W-:Y:S02]  /*1c70*/  UIADD3.X UR43, UPT, UPT, URZ, UR31, URZ, UP1, !UPT ;  /* 0x0000001fff2b7290 */ /* 0x000fe40008ffe4ff */
[----:B------:R-:W-:Y:S01]  /*1c80*/  UIADD3 UR32, UPT, UPT, UR24, 0x1300, URZ ;  /* 0x0000130018207890 */ /* 0x000fe2000fffe0ff */
[----:B------:R1:W4:Y:S01]  /*1c90*/  SYNCS.PHASECHK.TRANS64.TRYWAIT P0, [UR8+0x60], R2 ;  /* 0x00006002ff0075a7 */ /* 0x0003220008001108 */
[----:B------:R-:W-:-:S02]  /*1ca0*/  ULEA UR8, UR44, UR4, 0xb ;  /* 0x000000042c087291 */ /* 0x000fc4000f8e58ff */
[----:B------:R-:W-:Y:S02]  /*1cb0*/  UIADD3 UR24, UPT, UPT, UR24, 0x3300, URZ ;  /* 0x0000330018187890 */ /* 0x000fe4000fffe0ff */
[----:B------:R-:W-:Y:S02]  /*1cc0*/  UIADD3.X UR41, UPT, UPT, URZ, UR31, URZ, UP0, !UPT ;  /* 0x0000001fff297290 */ /* 0x000fe400087fe4ff */
[----:B------:R-:W-:Y:S02]  /*1cd0*/  UIADD3 UR16, UPT, UPT, UR8, 0x31300, URZ ;  /* 0x0003130008107890 */ /* 0x000fe4000fffe0ff */
[----:B------:R-:W-:Y:S01]  /*1ce0*/  UIADD3 UR8, UPT, UPT, UR8, 0x31700, URZ ;  /* 0x0003170008087890 */ /* 0x000fe2000fffe0ff */
[----:B------:R-:W-:Y:S01]  /*1cf0*/  UMOV UR38, 0x0 ;  /* 0x0000000000267882 */ /* 0x000fe20000000000 */
[----:B------:R-:W-:Y:S01]  /*1d00*/  UMOV UR39, 0x10000000 ;  /* 0x1000000000277882 */ /* 0x000fe20000000000 */
[----:B------:R-:W-:Y:S01]  /*1d10*/  UMOV UR27, UR35 ;  /* 0x00000023001b7c82 */ /* 0x000fe20008000000 */
[----:B------:R-:W-:Y:S01]  /*1d20*/  UMOV UR28, UR36 ;  /* 0x00000024001c7c82 */ /* 0x000fe20008000000 */
[----:B------:R-:W-:Y:S01]  /*1d30*/  UMOV UR25, UR33 ;  /* 0x0000002100197c82 */ /* 0x000fe20008000000 */
[----:B------:R-:W-:Y:S01]  /*1d40*/  UMOV UR20, UR36 ;  /* 0x0000002400147c82 */ /* 0x000fe20008000000 */
[----:B------:R-:W-:Y:S01]  /*1d50*/  UMOV UR17, UR33 ;  /* 0x0000002100117c82 */ /* 0x000fe20008000000 */
[----:B------:R-:W-:Y:S01]  /*1d60*/  UMOV UR18, UR34 ;  /* 0x0000002200127c82 */ /* 0x000fe20008000000 */
[----:B------:R-:W-:Y:S01]  /*1d70*/  UTMALDG.3D.2CTA [UR32], [UR42], desc[UR38] ;  /* 0x000026202a0075b4 */ /* 0x000fe20008211000 */
[----:B------:R-:W-:Y:S01]  /*1d80*/  UMOV UR10, UR26 ;  /* 0x0000001a000a7c82 */ /* 0x000fe20008000000 */
[----:B------:R-:W-:Y:S01]  /*1d90*/  UMOV UR11, UR19 ;  /* 0x00000013000b7c82 */ /* 0x000fe20008000000 */
[----:B------:R-:W-:Y:S01]  /*1da0*/  UMOV UR12, UR36 ;  /* 0x00000024000c7c82 */ /* 0x000fe20008000000 */
[----:B------:R-:W-:Y:S01]  /*1db0*/  UMOV UR9, UR33 ;  /* 0x0000002100097c82 */ /* 0x000fe20008000000 */
[----:B------:R-:W-:Y:S01]  /*1dc0*/  UMOV UR23, UR5 ;  /* 0x0000000500177c82 */ /* 0x000fe20008000000 */
[----:B------:R-:W-:Y:S01]  /*1dd0*/  UMOV UR44, UR13 ;  /* 0x0000000d002c7c82 */ /* 0x000fe20008000000 */
[----:B------:R2:W-:Y:S01]  /*1de0*/  UTMALDG.3D.2CTA [UR24], [UR42], desc[UR38] ;  /* 0x000026182a0075b4 */ /* 0x0005e20008211000 */
[----:B------:R1:W-:Y:S01]  /*1df0*/  UTMALDG.3D.2CTA [UR16], [UR40], desc[UR38] ;  /* 0x00002610280075b4 */ /* 0x0003e20008211000 */
[----:B------:R1:W-:Y:S01]  /*1e00*/  UTMALDG.3D.2CTA [UR8], [UR40], desc[UR38] ;  /* 0x00002608280075b4 */ /* 0x0003e20008211000 */
[----:B--2---:R-:W-:Y:S01]  /*1e10*/  UIADD3 UR26, UPT, UPT, UR26, 0x80, URZ ;  /* 0x000000801a1a7890 */ /* 0x004fe2000fffe0ff */
[----:B-1----:R-:W-:Y:S11]  /*1e20*/  BRA.U UP2, `(.L_x_32) ;  /* 0xfffffffd021c7547 */ /* 0x002ff6000b83ffff */
.L_x_26:
[----:B------:R-:W-:Y:S01]  /*1e30*/  ULEA UR8, UR13, UR4, 0x3 ;  /* 0x000000040d087291 */ /* 0x000fe2000f8e18ff */
[----:B------:R-:W-:Y:S01]  /*1e40*/  SHF.L.U32 R2, R15, 0x1f, RZ ;  /* 0x0000001f0f027819 */ /* 0x000fe200000006ff */
[----:B------:R-:W-:Y:S01]  /*1e50*/  @!P1 SYNCS.ARRIVE.TRANS64.A1T0 RZ, [UR4+0xe8], RZ ;  /* 0x0000e8ffffff99a7 */ /* 0x000fe20008100004 */
[----:B------:R-:W-:-:S06]  /*1e60*/  UISETP.GT.AND UP0, UPT, UR22, UR21, UPT ;  /* 0x000000151600728c */ /* 0x000fcc000bf04270 */
[----:B--2-4-:R1:W2:Y:S03]  /*1e70*/  SYNCS.PHASECHK.TRANS64.TRYWAIT P0, [UR8+0x60], R2 ;  /* 0x00006002ff0075a7 */ /* 0x0142a60008001108 */
[----:B------:R-:W-:Y:S05]  /*1e80*/  BRA.U !UP0, `(.L_x_33) ;  /* 0x0000000108e87547 */ /* 0x000fea000b800000 */
[----:B------:R-:W-:Y:S01]  /*1e90*/  UIADD3 UR29, UPT, UPT, UR14, UR23, URZ ;  /* 0x000000170e1d7290 */ /* 0x000fe2000fffe0ff */
[----:B------:R-:W-:-:S11]  /*1ea0*/  UMOV UR44, UR13 ;  /* 0x0000000d002c7c82 */ /* 0x000fd60008000000 */
.L_x_39:
[----:B------:R-:W-:Y:S01]  /*1eb0*/  ULEA UR33, UR44, UR4, 0x3 ;  /* 0x000000042c217291 */ /* 0x000fe2000f8e18ff */
[----:B--2---:R-:W-:Y:S01]  /*1ec0*/  @P5 MOV R3, 0x9000 ;  /* 0x0000900000035802 */ /* 0x004fe20000000f00 */
[----:B-12---:R-:W-:Y:S10]  /*1ed0*/  @P0 BRA `(.L_x_34) ;  /* 0x00000000000c0947 */ /* 0x006ff40003800000 */
[----:B------:R-:W-:-:S04]  /*1ee0*/  SHF.L.U32 R4, R15, 0x1f, RZ ;  /* 0x0000001f0f047819 */ /* 0x000fc800000006ff */
[----:B------:R-:W2:Y:S02]  /*1ef0*/  SYNCS.PHASECHK.TRANS64.TRYWAIT P0, [UR33+0x60], R4 ;  /* 0x00006004ff0075a7 */ /* 0x000ea40008001121 */
[----:B--2---:R-:W-:Y:S05]  /*1f00*/  @!P0 BRA `(.L_x_35) ;  /* 0x0000004c00d48947 */ /* 0x004fea0003800000 */
.L_x_34:
[----:B------:R2:W-:Y:S01]  /*1f10*/  @P5 SYNCS.ARRIVE.TRANS64 RZ, [UR33], R3 ;  /* 0x00000003ffff59a7 */ /* 0x0005e20008000021 */
[----:B------:R-:W-:-:S04]  /*1f20*/  ULOP3.LUT UR8, UR7, 0x2, URZ, 0xfc, !UPT ;  /* 0x0000000207087892 */ /* 0x000fc8000f8efcff */
[----:B------:R-:W-:-:S09]  /*1f30*/  UISETP.NE.AND UP0, UPT, UR8, 0x2, UPT ;  /* 0x000000020800788c */ /* 0x000fd2000bf05270 */
[----:B------:R-:W-:Y:S05]  /*1f40*/  BRA.U UP0, `(.L_x_36) ;  /* 0x0000000100047547 */ /* 0x000fea000b800000 */
[----:B------:R-:W-:Y:S05]  /*1f50*/  BPT.TRAP 0x1 ;  /* 0x000000040000795c */ /* 0x000fea0000300000 */
.L_x_36:
[----:B------:R-:W-:Y:S04]  /*1f60*/  BSSY.RECONVERGENT B0, `(.L_x_37) ;  /* 0x0000003000007945 */ /* 0x000fe80003800200 */
[----:B------:R-:W-:Y:S05]  /*1f70*/  @!P4 BRA `(.L_x_38) ;  /* 0x000000000004c947 */ /* 0x000fea0003800000 */
[----:B------:R-:W-:Y:S05]  /*1f80*/  BPT.TRAP 0x1 ;  /* 0x000000040000795c */ /* 0x000fea0000300000 */
.L_x_38:
[----:B------:R-:W-:Y:S05]  /*1f90*/  BSYNC.RECONVERGENT B0 ;  /* 0x0000000000007941 */ /* 0x000fea0003800200 */
.L_x_37:
[----:B------:R-:W-:Y:S02]  /*1fa0*/  UIADD3 UR13, UPT, UPT, UR44, 0x1, URZ ;  /* 0x000000012c0d7890 */ /* 0x000fe4000fffe0ff */
[----:B------:R-:W-:Y:S02]  /*1fb0*/  ULEA UR24, UR44, UR4, 0xe ;  /* 0x000000042c187291 */ /* 0x000fe4000f8e70ff */
[----:B------:R-:W-:Y:S02]  /*1fc0*/  UISETP.NE.AND UP0, UPT, UR13, 0xc, UPT ;  /* 0x0000000c0d00788c */ /* 0x000fe4000bf05270 */
[----:B------:R-:W-:Y:S02]  /*1fd0*/  UIADD3 UR42, UP1, UPT, UR30, 0x80, URZ ;  /* 0x000000801e2a7890 */ /* 0x000fe4000ff3e0ff */
[----:B------:R-:W-:Y:S02]  /*1fe0*/  USEL UR9, URZ, 0x1, UP0 ;  /* 0x00000001ff097887 */ /* 0x000fe40008000000 */
[----:B------:R-:W-:-:S02]  /*1ff0*/  USEL UR13, UR13, URZ, UP0 ;  /* 0x000000ff0d0d7287 */ /* 0x000fc40008000000 */
[----:B------:R-:W-:Y:S02]  /*2000*/  USHF.L.U32 UR34, UR23, 0x7, URZ ;  /* 0x0000000717227899 */ /* 0x000fe400080006ff */
[----:B------:R-:W-:Y:S01]  /*2010*/  ULEA UR8, UR13, UR4, 0x3 ;  /* 0x000000040d087291 */ /* 0x000fe2000f8e18ff */
[----:B------:R-:W-:Y:S01]  /*2020*/  LOP3.LUT R15, R15, UR9, RZ, 0x3c, !PT ;  /* 0x000000090f0f7c12 */ /* 0x000fe2000f8e3cff */
[----:B------:R-:W-:Y:S02]  /*2030*/  UIADD3 UR40, UP0, UPT, UR30, 0x180, URZ ;  /* 0x000001801e287890 */ /* 0x000fe4000ff1e0ff */
[----:B------:R-:W-:Y:S01]  /*2040*/  ULOP3.LUT UR33, UR33, 0xfefffff8, URZ, 0xc0, !UPT ;  /* 0xfefffff821217892 */ /* 0x000fe2000f8ec0ff */
[----:B-1----:R-:W-:Y:S01]  /*2050*/  SHF.L.U32 R2, R15, 0x1f, RZ ;  /* 0x0000001f0f027819 */ /* 0x002fe200000006ff */
[----:B------:R-:W-:Y:S02]  /*2060*/  UIADD3.X UR43, UPT, UPT, URZ, UR31, URZ, UP1, !UPT ;  /* 0x0000001fff2b7290 */ /* 0x000fe40008ffe4ff */
[----:B------:R-:W-:Y:S01]  /*2070*/  UIADD3 UR32, UPT, UPT, UR24, 0x1300, URZ ;  /* 0x0000130018207890 */ /* 0x000fe2000fffe0ff */
[----:B------:R4:W1:Y:S01]  /*2080*/  SYNCS.PHASECHK.TRANS64.TRYWAIT P0, [UR8+0x60], R2 ;  /* 0x00006002ff0075a7 */ /* 0x0008620008001108 */
[----:B------:R-:W-:-:S02]  /*2090*/  ULEA UR8, UR44, UR4, 0xb ;  /* 0x000000042c087291 */ /* 0x000fc4000f8e58ff */
[----:B------:R-:W-:Y:S02]  /*20a0*/  UIADD3 UR26, UPT, UPT, UR34, 0x40, URZ ;  /* 0x00000040221a7890 */ /* 0x000fe4000fffe0ff */
        /* <DEDUP_REMOVED lines=12> */
[----:B------:R4:W-:Y:S01]  /*2170*/  UTMALDG.3D.2CTA [UR32], [UR42], desc[UR38] ;  /* 0x000026202a0075b4 */ /* 0x0009e20008211000 */
[----:B------:R-:W-:Y:S01]  /*2180*/  UMOV UR11, UR19 ;  /* 0x00000013000b7c82 */ /* 0x000fe20008000000 */
[----:B------:R-:W-:Y:S01]  /*2190*/  UMOV UR12, UR36 ;  /* 0x00000024000c7c82 */ /* 0x000fe20008000000 */
[----:B------:R-:W-:Y:S01]  /*21a0*/  UMOV UR9, UR33 ;  /* 0x0000002100097c82 */ /* 0x000fe20008000000 */
[----:B------:R-:W-:Y:S01]  /*21b0*/  UMOV UR10, UR26 ;  /* 0x0000001a000a7c82 */ /* 0x000fe20008000000 */
[----:B------:R-:W-:Y:S01]  /*21c0*/  UIADD3 UR23, UPT, UPT, UR23, 0x1, URZ ;  /* 0x0000000117177890 */ /* 0x000fe2000fffe0ff */
[----:B------:R-:W-:Y:S01]  /*21d0*/  UMOV UR44, UR13 ;  /* 0x0000000d002c7c82 */ /* 0x000fe20008000000 */
[----:B------:R4:W-:Y:S02]  /*21e0*/  UTMALDG.3D.2CTA [UR24], [UR42], desc[UR38] ;  /* 0x000026182a0075b4 */ /* 0x0009e40008211000 */
[----:B------:R-:W-:Y:S01]  /*21f0*/  UISETP.NE.AND UP0, UPT, UR23, UR29, UPT ;  /* 0x0000001d1700728c */ /* 0x000fe2000bf05270 */
[----:B------:R4:W-:Y:S01]  /*2200*/  UTMALDG.3D.2CTA [UR16], [UR40], desc[UR38] ;  /* 0x00002610280075b4 */ /* 0x0009e20008211000 */
[----:B------:R4:W-:Y:S07]  /*2210*/  UTMALDG.3D.2CTA [UR8], [UR40], desc[UR38] ;  /* 0x00002608280075b4 */ /* 0x0009ee0008211000 */
[----:B----4-:R-:W-:Y:S05]  /*2220*/  BRA.U UP0, `(.L_x_39) ;  /* 0xfffffffd00207547 */ /* 0x010fea000b83ffff */
.L_x_33:
[C---:B-1----:R-:W-:Y:S01]  /*2230*/  LEA R2, R14.reuse, UR4, 0x3 ;  /* 0x000000040e027c11 */ /* 0x042fe2000f8e18ff */
[----:B------:R-:W-:Y:S01]  /*2240*/  NOP ;  /* 0x0000000000007918 */ /* 0x000fe20000000000 */
[----:B--2---:R-:W-:Y:S02]  /*2250*/  SHF.L.U32 R3, R13, 0x1f, RZ ;  /* 0x0000001f0d037819 */ /* 0x004fe400000006ff */
[----:B------:R-:W-:Y:S02]  /*2260*/  LEA R4, R14, UR4, 0x4 ;  /* 0x000000040e047c11 */ /* 0x000fe4000f8e20ff */
[----:B------:R-:W1:Y:S02]  /*2270*/  SYNCS.PHASECHK.TRANS64.TRYWAIT P0, [R2+URZ+0xf0], R3 ;  /* 0x0000f003020075a7 */ /* 0x000e6400080011ff */
[----:B-1----:R-:W-:Y:S05]  /*2280*/  @!P0 BRA `(.L_x_40) ;  /* 0x0000004c000c8947 */ /* 0x002fea0003800000 */
.L_x_132:
[----:B------:R-:W2:Y:S01]  /*2290*/  LDS.128 R4, [R4+0x180] ;  /* 0x0001800004047984 */ /* 0x000ea20000000c00 */
[----:B------:R-:W-:Y:S01]  /*22a0*/  ISETP.GE.AND P0, PT, R22, 0x1, PT ;  /* 0x000000011600780c */ /* 0x000fe20003f06270 */
[----:B-1----:R-:W-:Y:S01]  /*22b0*/  VIADD R2, R2, 0x100 ;  /* 0x0000010002027836 */ /* 0x002fe20000000000 */
[----:B------:R-:W-:Y:S01]  /*22c0*/  @!PT LDS RZ, [RZ] ;  /* 0x00000000fffff984 */ /* 0x000fe20000000800 */
[----:B------:R-:W-:Y:S01]  /*22d0*/  @!PT LDS RZ, [RZ] ;  /* 0x00000000fffff984 */ /* 0x000fe20000000800 */
[----:B------:R-:W-:Y:S01]  /*22e0*/  @!PT LDS RZ, [RZ] ;  /* 0x00000000fffff984 */ /* 0x000fe20000000800 */
[----:B------:R-:W-:Y:S01]  /*22f0*/  @!PT LDS RZ, [RZ] ;  /* 0x00000000fffff984 */ /* 0x000fe20000000800 */
[----:B------:R1:W-:Y:S06]  /*2300*/  MEMBAR.ALL.CTA ;  /* 0x0000000000007992 */ /* 0x0003ec0000008000 */
[----:B-1----:R-:W1:Y:S01]  /*2310*/  FENCE.VIEW.ASYNC.S ;  /* 0x00000000000073c6 */ /* 0x002e620000000000 */
[----:B------:R-:W-:-:S04]  /*2320*/  PRMT R2, RZ, 0x654, R2 ;  /* 0x00000654ff027816 */ /* 0x000fc80000000002 */
[----:B-1----:R1:W-:Y:S01]  /*2330*/  SYNCS.ARRIVE.TRANS64.RED.A1T0 RZ, [R2+URZ], RZ ;  /* 0x000000ff02ff79a7 */ /* 0x0023e200081004ff */
[----:B--2---:R-:W-:-:S13]  /*2340*/  LOP3.LUT P2, RZ, R6, 0x1, RZ, 0xc0, !PT ;  /* 0x0000000106ff7812 */ /* 0x004fda000784c0ff */
[----:B------:R-:W-:Y:S01]  /*2350*/  @P2 SHF.R.U32.HI R3, RZ, 0x10, R5 ;  /* 0x00000010ff032819 */ /* 0x000fe20000011605 */
[----:B------:R-:W-:Y:S01]  /*2360*/  VOTEU.ANY UP0, P2 ;  /* 0x0000000000ff7886 */ /* 0x000fe20001000100 */
[----:B------:R-:W-:Y:S02]  /*2370*/  @P2 MOV R10, R4 ;  /* 0x00000004000a2202 */ /* 0x000fe40000000f00 */
[----:B------:R-:W-:Y:S02]  /*2380*/  @P2 R2UR.BROADCAST UR8, R3 ;  /* 0x00000000030822ca */ /* 0x000fe400008e0000 */
[----:B------:R-:W-:-:S11]  /*2390*/  @P2 LOP3.LUT R9, R5, 0xffff, RZ, 0xc0, !PT ;  /* 0x0000ffff05092812 */ /* 0x000fd600078ec0ff */
[----:B------:R-:W-:Y:S01]  /*23a0*/  @UP0 UMOV UR36, UR8 ;  /* 0x0000000800240c82 */ /* 0x000fe20008000000 */
[----:B-1----:R-:W-:Y:S05]  /*23b0*/  @!P0 BRA `(.L_x_41) ;  /* 0x0000000000b88947 */ /* 0x002fea0003800000 */
[----:B------:R-:W3:Y:S01]  /*23c0*/  LDC.64 R4, c[0x0][0xb18] ;  /* 0x0002c600ff047b82 */ /* 0x000ee20000000a00 */
[----:B------:R-:W-:-:S07]  /*23d0*/  ISETP.NE.AND P3, PT, R22, 0x1, PT ;  /* 0x000000011600780c */ /* 0x000fce0003f65270 */
[----:B------:R-:W1:Y:S08]  /*23e0*/  LDC.64 R6, c[0x0][0xb10] ;  /* 0x0002c400ff067b82 */ /* 0x000e700000000a00 */
[----:B------:R-:W2:Y:S08]  /*23f0*/  LDC R18, c[0x0][0xb20] ;  /* 0x0002c800ff127b82 */ /* 0x000eb00000000800 */
[----:B------:R-:W4:Y:S01]  /*2400*/  LDC R19, c[0x0][0xb0c] ;  /* 0x0002c300ff137b82 */ /* 0x000f220000000800 */
[----:B---3--:R-:W-:Y:S01]  /*2410*/  IMAD.HI.U32 R21, R0, R5, RZ ;  /* 0x0000000500157227 */ /* 0x008fe200078e00ff */
[----:B------:R-:W-:-:S03]  /*2420*/  ISETP.NE.AND P0, PT, R4, 0x1, PT ;  /* 0x000000010400780c */ /* 0x000fc60003f05270 */
[----:B------:R-:W-:-:S03]  /*2430*/  IMAD.HI.U32 R5, R9, R5, RZ ;  /* 0x0000000509057227 */ /* 0x000fc600078e00ff */
[----:B------:R-:W3:Y:S01]  /*2440*/  LDC.64 R2, c[0x0][0xb28] ;  /* 0x0002ca00ff027b82 */ /* 0x000ee20000000a00 */
[----:B-1----:R-:W-:-:S04]  /*2450*/  IMAD.HI.U32 R23, R8, R6, RZ ;  /* 0x0000000608177227 */ /* 0x002fc800078e00ff */
[----:B------:R-:W-:Y:S01]  /*2460*/  IMAD.HI.U32 R24, R10, R6, RZ ;  /* 0x000000060a187227 */ /* 0x000fe200078e00ff */
[----:B------:R-:W-:Y:S02]  /*2470*/  SHF.R.U32.HI R23, RZ, R7, R23 ;  /* 0x00000007ff177219 */ /* 0x000fe40000011617 */
[-C--:B--2---:R-:W-:Y:S02]  /*2480*/  SHF.R.U32.HI R21, RZ, R18.reuse, R21 ;  /* 0x00000012ff157219 */ /* 0x084fe40000011615 */
[----:B------:R-:W-:Y:S02]  /*2490*/  SHF.R.U32.HI R5, RZ, R18, R5 ;  /* 0x00000012ff057219 */ /* 0x000fe40000011605 */
[----:B------:R-:W-:Y:S02]  /*24a0*/  SEL R21, R0, R21, !P0 ;  /* 0x0000001500157207 */ /* 0x000fe40004000000 */
[----:B------:R-:W-:Y:S02]  /*24b0*/  SHF.R.U32.HI R24, RZ, R7, R24 ;  /* 0x00000007ff187219 */ /* 0x000fe40000011618 */
[----:B----4-:R-:W-:-:S02]  /*24c0*/  ISETP.NE.AND P1, PT, R19, 0x1, PT ;  /* 0x000000011300780c */ /* 0x010fc40003f25270 */
[----:B------:R-:W-:Y:S02]  /*24d0*/  SEL R5, R9, R5, !P0 ;  /* 0x0000000509057207 */ /* 0x000fe40004000000 */
[----:B------:R-:W-:Y:S02]  /*24e0*/  SEL R23, R8, R23, !P1 ;  /* 0x0000001708177207 */ /* 0x000fe40004800000 */
[----:B------:R-:W-:Y:S01]  /*24f0*/  SEL R24, R10, R24, !P1 ;  /* 0x000000180a187207 */ /* 0x000fe20004800000 */
[----:B---3--:R-:W-:-:S04]  /*2500*/  IMAD.HI.U32 R20, R21, R2, RZ ;  /* 0x0000000215147227 */ /* 0x008fc800078e00ff */
        /* <DEDUP_REMOVED lines=10> */
[----:B------:R-:W-:-:S04]  /*25b0*/  @!P0 IMAD.HI.U32 R7, R24, R2, RZ ;  /* 0x0000000218078227 */ /* 0x000fc800078e00ff */
[----:B------:R-:W-:Y:S01]  /*25c0*/  IMAD.MOV R2, RZ, RZ, -R6 ;  /* 0x000000ffff027224 */ /* 0x000fe200078e0a06 */
[----:B------:R-:W-:Y:S02]  /*25d0*/  @!P0 SHF.R.U32.HI R3, RZ, R3, R7 ;  /* 0x00000003ff038219 */ /* 0x000fe40000011607 */
[----:B------:R-:W-:Y:S01]  /*25e0*/  IADD3 R7, PT, PT, -R5, RZ, RZ ;  /* 0x000000ff05077210 */ /* 0x000fe20007ffe1ff */
[----:B------:R-:W-:Y:S01]  /*25f0*/  IMAD R2, R22, R2, R5 ;  /* 0x0000000216027224 */ /* 0x000fe200078e0205 */
        /* <DEDUP_REMOVED lines=10> */
.L_x_41:
[----:B------:R-:W1:Y:S02]  /*26a0*/  LDCU UR8, c[0x0][0xb30] ;  /* 0x00016600ff0877ac */ /* 0x000e640008000800 */
[----:B-1----:R-:W-:-:S09]  /*26b0*/  UISETP.NE.AND UP0, UPT, UR8, 0x1, UPT ;  /* 0x000000010800788c */ /* 0x002fd2000bf05270 */
[----:B------:R-:W-:Y:S05]  /*26c0*/  BRA.U UP0, `(.L_x_42) ;  /* 0x0000000100407547 */ /* 0x000fea000b800000 */
[----:B------:R-:W1:Y:S08]  /*26d0*/  LDC.64 R4, c[0x0][0xb10] ;  /* 0x0002c400ff047b82 */ /* 0x000e700000000a00 */
[----:B------:R-:W2:Y:S08]  /*26e0*/  LDC.64 R2, c[0x0][0xb18] ;  /* 0x0002c600ff027b82 */ /* 0x000eb00000000a00 */
[----:B------:R-:W4:Y:S08]  /*26f0*/  LDC R6, c[0x0][0xb20] ;  /* 0x0002c800ff067b82 */ /* 0x000f300000000800 */
[----:B------:R-:W3:Y:S01]  /*2700*/  LDC R7, c[0x0][0xb0c] ;  /* 0x0002c300ff077b82 */ /* 0x000ee20000000800 */
[----:B-1----:R-:W-:-:S05]  /*2710*/  IMAD.HI.U32 R4, R10, R4, RZ ;  /* 0x000000040a047227 */ /* 0x002fca00078e00ff */
[----:B------:R-:W-:Y:S01]  /*2720*/  SHF.R.U32.HI R4, RZ, R5, R4 ;  /* 0x00000005ff047219 */ /* 0x000fe20000011604 */
[----:B--2---:R-:W-:Y:S01]  /*2730*/  IMAD.HI.U32 R3, R9, R3, RZ ;  /* 0x0000000309037227 */ /* 0x004fe200078e00ff */
[----:B------:R-:W-:-:S04]  /*2740*/  ISETP.NE.AND P0, PT, R2, 0x1, PT ;  /* 0x000000010200780c */ /* 0x000fc80003f05270 */
[----:B----4-:R-:W-:-:S04]  /*2750*/  SHF.R.U32.HI R3, RZ, R6, R3 ;  /* 0x00000006ff037219 */ /* 0x010fc80000011603 */
[----:B------:R-:W-:Y:S02]  /*2760*/  SEL R3, R9, R3, !P0 ;  /* 0x0000000309037207 */ /* 0x000fe40004000000 */
[----:B---3--:R-:W-:-:S04]  /*2770*/  ISETP.NE.AND P1, PT, R7, 0x1, PT ;  /* 0x000000010700780c */ /* 0x008fc80003f25270 */
[----:B------:R-:W-:-:S05]  /*2780*/  SEL R4, R10, R4, !P1 ;  /* 0x000000040a047207 */ /* 0x000fca0004800000 */
[----:B------:R-:W-:Y:S02]  /*2790*/  IMAD.IADD R5, R3, 0x1, -R4 ;  /* 0x0000000103057824 */ /* 0x000fe400078e0a04 */
[----:B------:R-:W-:Y:S02]  /*27a0*/  IMAD.IADD R3, R4, 0x1, -R3 ;  /* 0x0000000104037824 */ /* 0x000fe400078e0a03 */
[----:B------:R-:W-:Y:S02]  /*27b0*/  IMAD R10, R5, R7, R10 ;  /* 0x00000007050a7224 */ /* 0x000fe400078e020a */
[----:B------:R-:W-:-:S07]  /*27c0*/  IMAD R9, R3, R2, R9 ;  /* 0x0000000203097224 */ /* 0x000fce00078e0209 */
.L_x_42:
[----:B------:R-:W-:Y:S01]  /*27d0*/  VIADD R14, R14, 0x1 ;  /* 0x000000010e0e7836 */ /* 0x000fe20000000000 */
[----:B------:R-:W-:Y:S01]  /*27e0*/  PLOP3.LUT P1, PT, PT, PT, PT, 0x80, 0x8 ;  /* 0x000000000008781c */ /* 0x000fe20003f2f070 */
[----:B------:R-:W-:Y:S02]  /*27f0*/  IMAD.IADD R47, R10, 0x1, R46 ;  /* 0x000000010a2f7824 */ /* 0x000fe400078e022e */
[----:B------:R-:W-:Y:S01]  /*2800*/  IMAD.IADD R48, R9, 0x1, R31 ;  /* 0x0000000109307824 */ /* 0x000fe200078e021f */
[----:B------:R-:W-:-:S04]  /*2810*/  ISETP.NE.AND P0, PT, R14, 0x2, PT ;  /* 0x000000020e00780c */ /* 0x000fc80003f05270 */
[----:B------:R-:W-:Y:S02]  /*2820*/  SEL R2, RZ, 0x1, P0 ;  /* 0x00000001ff027807 */ /* 0x000fe40000000000 */
[----:B------:R-:W-:Y:S02]  /*2830*/  SEL R14, R14, RZ, P0 ;  /* 0x000000ff0e0e7207 */ /* 0x000fe40000000000 */
[----:B------:R-:W-:Y:S01]  /*2840*/  LOP3.LUT R13, R13, R2, RZ, 0x3c, !PT ;  /* 0x000000020d0d7212 */ /* 0x000fe200078e3cff */
[----:B------:R-:W-:Y:S06]  /*2850*/  @P2 BRA `(.L_x_43) ;  /* 0xfffffff000002947 */ /* 0x000fec000383ffff */
[----:B------:R-:W-:Y:S01]  /*2860*/  UIADD3 UR4, UPT, UPT, UR4, 0x60, URZ ;  /* 0x0000006004047890 */ /* 0x000fe2000fffe0ff */
[----:B------:R-:W-:-:S03]  /*2870*/  SHF.L.U32 R2, R15, 0x1f, RZ ;  /* 0x0000001f0f027819 */ /* 0x000fc600000006ff */
[----:B------:R-:W-:-:S09]  /*2880*/  ULEA UR5, UR13, UR4, 0x3 ;  /* 0x000000040d057291 */ /* 0x000fd2000f8e18ff */
[----:B------:R-:W1:Y:S02]  /*2890*/  SYNCS.PHASECHK.TRANS64.TRYWAIT P0, [UR5], R2 ;  /* 0x00000002ff0075a7 */ /* 0x000e640008001105 */
[----:B-1----:R-:W-:Y:S05]  /*28a0*/  @!P0 BRA `(.L_x_44) ;  /* 0x0000004400988947 */ /* 0x002fea0003800000 */
.L_x_134:
[----:B------:R-:W-:-:S04]  /*28b0*/  UIADD3 UR6, UPT, UPT, UR13, 0x1, URZ ;  /* 0x000000010d067890 */ /* 0x000fc8000fffe0ff */
[----:B------:R-:W-:-:S04]  /*28c0*/  UISETP.NE.AND UP0, UPT, UR6, 0xc, UPT ;  /* 0x0000000c0600788c */ /* 0x000fc8000bf05270 */
[----:B------:R-:W-:Y:S02]  /*28d0*/  USEL UR7, URZ, 0x1, UP0 ;  /* 0x00000001ff077887 */ /* 0x000fe40008000000 */
[----:B------:R-:W-:-:S04]  /*28e0*/  USEL UR6, UR6, URZ, UP0 ;  /* 0x000000ff06067287 */ /* 0x000fc80008000000 */
[----:B------:R-:W-:Y:S01]  /*28f0*/  ULEA UR5, UR6, UR4, 0x3 ;  /* 0x0000000406057291 */ /* 0x000fe2000f8e18ff */
[----:B-1----:R-:W-:-:S04]  /*2900*/  LOP3.LUT R2, R15, UR7, RZ, 0x3c, !PT ;  /* 0x000000070f027c12 */ /* 0x002fc8000f8e3cff */
[----:B------:R-:W-:-:S04]  /*2910*/  SHF.L.U32 R3, R2, 0x1f, RZ ;  /* 0x0000001f02037819 */ /* 0x000fc800000006ff */
[----:B------:R-:W1:Y:S02]  /*2920*/  SYNCS.PHASECHK.TRANS64.TRYWAIT P0, [UR5], R3 ;  /* 0x00000003ff0075a7 */ /* 0x000e640008001105 */
[----:B-1----:R-:W-:Y:S05]  /*2930*/  @!P0 BRA `(.L_x_45) ;  /* 0x00000044008c8947 */ /* 0x002fea0003800000 */
.L_x_136:
[----:B------:R-:W-:-:S04]  /*2940*/  UIADD3 UR6, UPT, UPT, UR6, 0x1, URZ ;  /* 0x0000000106067890 */ /* 0x000fc8000fffe0ff */
[----:B------:R-:W-:-:S04]  /*2950*/  UISETP.NE.AND UP0, UPT, UR6, 0xc, UPT ;  /* 0x0000000c0600788c */ /* 0x000fc8000bf05270 */
[----:B------:R-:W-:Y:S02]  /*2960*/  USEL UR7, URZ, 0x1, UP0 ;  /* 0x00000001ff077887 */ /* 0x000fe40008000000 */
[----:B------:R-:W-:-:S04]  /*2970*/  USEL UR6, UR6, URZ, UP0 ;  /* 0x000000ff06067287 */ /* 0x000fc80008000000 */
[----:B------:R-:W-:Y:S01]  /*2980*/  ULEA UR5, UR6, UR4, 0x3 ;  /* 0x0000000406057291 */ /* 0x000fe2000f8e18ff */
[----:B------:R-:W-:-:S04]  /*2990*/  LOP3.LUT R2, R2, UR7, RZ, 0x3c, !PT ;  /* 0x0000000702027c12 */ /* 0x000fc8000f8e3cff */
[----:B-1----:R-:W-:-:S04]  /*29a0*/  SHF.L.U32 R3, R2, 0x1f, RZ ;  /* 0x0000001f02037819 */ /* 0x002fc800000006ff */
[----:B------:R-:W1:Y:S02]  /*29b0*/  SYNCS.PHASECHK.TRANS64.TRYWAIT P0, [UR5], R3 ;  /* 0x00000003ff0075a7 */ /* 0x000e640008001105 */
[----:B-1----:R-:W-:Y:S05]  /*29c0*/  @!P0 BRA `(.L_x_46) ;  /* 0x0000004400808947 */ /* 0x002fea0003800000 */
.L_x_138:
        /* <DEDUP_REMOVED lines=9> */
.L_x_140:
        /* <DEDUP_REMOVED lines=9> */
.L_x_142:
        /* <DEDUP_REMOVED lines=9> */
.L_x_144:
        /* <DEDUP_REMOVED lines=9> */
.L_x_146:
        /* <DEDUP_REMOVED lines=9> */
.L_x_148:
        /* <DEDUP_REMOVED lines=9> */
.L_x_150:
        /* <DEDUP_REMOVED lines=9> */
.L_x_152:
        /* <DEDUP_REMOVED lines=9> */
.L_x_154:
[----:B------:R-:W-:-:S04]  /*2e50*/  UIADD3 UR6, UPT, UPT, UR6, 0x1, URZ ;  /* 0x0000000106067890 */ /* 0x000fc8000fffe0ff */
[----:B------:R-:W-:-:S04]  /*2e60*/  UISETP.NE.AND UP0, UPT, UR6, 0xc, UPT ;  /* 0x0000000c0600788c */ /* 0x000fc8000bf05270 */
[----:B------:R-:W-:Y:S02]  /*2e70*/  USEL UR5, URZ, 0x1, UP0 ;  /* 0x00000001ff057887 */ /* 0x000fe40008000000 */
[----:B------:R-:W-:-:S04]  /*2e80*/  USEL UR6, UR6, URZ, UP0 ;  /* 0x000000ff06067287 */ /* 0x000fc80008000000 */
[----:B------:R-:W-:Y:S01]  /*2e90*/  ULEA UR6, UR6, UR4, 0x3 ;  /* 0x0000000406067291 */ /* 0x000fe2000f8e18ff */
[----:B------:R-:W-:-:S04]  /*2ea0*/  LOP3.LUT R2, R2, UR5, RZ, 0x3c, !PT ;  /* 0x0000000502027c12 */ /* 0x000fc8000f8e3cff */
[----:B------:R-:W-:Y:S01]  /*2eb0*/  SHF.L.U32 R2, R2, 0x1f, RZ ;  /* 0x0000001f02027819 */ /* 0x000fe200000006ff */
[----:B-1-3--:R-:W-:-:S07]  /*2ec0*/  IMAD.U32 R0, RZ, RZ, UR6 ;  /* 0x00000006ff007e24 */ /* 0x00afce000f8e00ff */
.L_x_55:
[----:B-1----:R1:W2:Y:S02]  /*2ed0*/  SYNCS.PHASECHK.TRANS64.TRYWAIT P0, [R0+URZ], R2 ;  /* 0x00000002000075a7 */ /* 0x0022a400080011ff */
[----:B--2---:R-:W-:Y:S05]  /*2ee0*/  @!P0 NANOSLEEP.SYNCS 0x989680 ;  /* 0x009896800000895d */ /* 0x004fea0003900000 */
[----:B------:R-:W2:Y:S02]  /*2ef0*/  @!P0 SYNCS.PHASECHK.TRANS64 P0, [R0+URZ], R2 ;  /* 0x00000002000085a7 */ /* 0x000ea400080010ff */
[----:B--2---:R-:W-:Y:S05]  /*2f00*/  @P0 EXIT ;  /* 0x000000000000094d */ /* 0x004fea0003800000 */
[----:B------:R-:W-:Y:S05]  /*2f10*/  BRA `(.L_x_55) ;  /* 0xfffffffc00ec7947 */ /* 0x000fea000383ffff */
.L_x_23:
[----:B------:R-:W-:-:S04]  /*2f20*/  UISETP.NE.AND UP1, UPT, UR37, URZ, UPT ;  /* 0x000000ff2500728c */ /* 0x000fc8000bf25270 */
[----:B------:R-:W-:-:S09]  /*2f30*/  UISETP.NE.OR UP1, UPT, UR10, 0x1, UP1 ;  /* 0x000000010a00788c */ /* 0x000fd20008f25670 */
[----:B------:R-:W-:Y:S05]  /*2f40*/  BRA.U UP1, `(.L_x_56) ;  /* 0x00000005014c7547 */ /* 0x000fea000b800000 */
[----:B------:R-:W-:Y:S01]  /*2f50*/  HFMA2 R11, -RZ, RZ, 0, 0 ;  /* 0x00000000ff0b7431 */ /* 0x000fe200000001ff */
[----:B------:R-:W-:Y:S01]  /*2f60*/  ISETP.GE.U32.AND P2, PT, R10, 0x2, PT ;  /* 0x000000020a00780c */ /* 0x000fe20003f46070 */
[----:B------:R-:W-:Y:S01]  /*2f70*/  IMAD.MOV.U32 R12, RZ, RZ, 0x1 ;  /* 0x00000001ff0c7424 */ /* 0x000fe200078e00ff */
[----:B------:R-:W-:Y:S01]  /*2f80*/  CS2R R8, SRZ ;  /* 0x0000000000087805 */ /* 0x000fe2000001ff00 */
[----:B------:R-:W-:Y:S01]  /*2f90*/  IMAD.MOV.U32 R3, RZ, RZ, RZ ;  /* 0x000000ffff037224 */ /* 0x000fe200078e00ff */
[----:B------:R-:W-:Y:S01]  /*2fa0*/  UMOV UR4, 0x400 ;  /* 0x0000040000047882 */ /* 0x000fe20000000000 */
[----:B------:R-:W-:Y:S01]  /*2fb0*/  UMOV UR6, URZ ;  /* 0x000000ff00067c82 */ /* 0x000fe20008000000 */
[----:B------:R-:W-:-:S12]  /*2fc0*/  ULEA UR37, UR37, UR4, 0x18 ;  /* 0x0000000425257291 */ /* 0x000fd8000f8ec0ff */
.L_x_60:
[----:B------:R-:W-:Y:S02]  /*2fd0*/  LEA R0, R3, UR37, 0x3 ;  /* 0x0000002503007c11 */ /* 0x000fe4000f8e18ff */
[----:B------:R-:W-:-:S03]  /*2fe0*/  SHF.L.U32 R4, R8, 0x1f, RZ ;  /* 0x0000001f08047819 */ /* 0x000fc600000006ff */
[----:B------:R-:W-:Y:S01]  /*2ff0*/  VIADD R5, R0, 0x160 ;  /* 0x0000016000057836 */ /* 0x000fe20000000000 */
[----:B------:R-:W1:Y:S02]  /*3000*/  SYNCS.PHASECHK.TRANS64.TRYWAIT P0, [R0+URZ+0x150], R4 ;  /* 0x00015004000075a7 */ /* 0x000e6400080011ff */
[----:B-1----:R-:W-:Y:S05]  /*3010*/  @!P0 BRA `(.L_x_57) ;  /* 0x0000004000c48947 */ /* 0x002fea0003800000 */
.L_x_155:
[----:B------:R-:W-:Y:S01]  /*3020*/  ULEA UR5, UR6, UR37, 0x3 ;  /* 0x0000002506057291 */ /* 0x000fe2000f8e18ff */
[----:B-1----:R-:W-:Y:S01]  /*3030*/  PRMT R0, RZ, 0x654, R5 ;  /* 0x00000654ff007816 */ /* 0x002fe20000000005 */
[----:B------:R-:W-:Y:S01]  /*3040*/  @!P2 IMAD.MOV.U32 R4, RZ, RZ, 0x10 ;  /* 0x00000010ff04a424 */ /* 0x000fe200078e00ff */
[----:B------:R-:W-:Y:S01]  /*3050*/  SHF.L.U32 R5, R12, 0x1f, RZ ;  /* 0x0000001f0c057819 */ /* 0x000fe200000006ff */
[----:B------:R-:W-:Y:S01]  /*3060*/  UIADD3 UR4, UPT, UPT, UR5, 0xf0, URZ ;  /* 0x000000f005047890 */ /* 0x000fe2000fffe0ff */
[----:B------:R1:W-:Y:S05]  /*3070*/  SYNCS.ARRIVE.TRANS64.RED.A1T0 RZ, [R0+URZ], RZ ;  /* 0x000000ff00ff79a7 */ /* 0x0003ea00081004ff */
[----:B------:R-:W-:Y:S01]  /*3080*/  IMAD.U32 R6, RZ, RZ, UR4 ;  /* 0x00000004ff067e24 */ /* 0x000fe2000f8e00ff */
[----:B------:R-:W2:Y:S04]  /*3090*/  SYNCS.PHASECHK.TRANS64.TRYWAIT P0, [UR5+0x100], R5 ;  /* 0x00010005ff0075a7 */ /* 0x000ea80008001105 */
[----:B------:R-:W-:Y:S01]  /*30a0*/  PRMT R6, R10, 0x654, R6 ;  /* 0x000006540a067816 */ /* 0x000fe20000000006 */
[----:B-12---:R-:W-:Y:S06]  /*30b0*/  @!P0 BRA `(.L_x_58) ;  /* 0x0000004000b08947 */ /* 0x006fec0003800000 */
.L_x_157:
[----:B------:R-:W-:Y:S01]  /*30c0*/  ULEA UR4, UR6, UR37, 0x4 ;  /* 0x0000002506047291 */ /* 0x000fe2000f8e20ff */
[----:B------:R-:W-:Y:S01]  /*30d0*/  SEL R2, R6, R2, !P2 ;  /* 0x0000000206027207 */ /* 0x000fe20005000000 */
[----:B------:R-:W-:Y:S01]  /*30e0*/  UIADD3 UR5, UPT, UPT, UR5, 0xf0, URZ ;  /* 0x000000f005057890 */ /* 0x000fe2000fffe0ff */
[----:B-1----:R-:W-:Y:S01]  /*30f0*/  LEA R0, R11, UR37, 0x3 ;  /* 0x000000250b007c11 */ /* 0x002fe2000f8e18ff */
[----:B------:R-:W-:Y:S01]  /*3100*/  UIADD3 UR4, UPT, UPT, UR4, 0x180, URZ ;  /* 0x0000018004047890 */ /* 0x000fe2000fffe0ff */
[----:B------:R1:W-:Y:S01]  /*3110*/  @!P2 SYNCS.ARRIVE.TRANS64.RED RZ, [R2+URZ], R4 ;  /* 0x0000000402ffa9a7 */ /* 0x0003e200080004ff */
[----:B------:R-:W-:Y:S01]  /*3120*/  UIADD3 UR6, UPT, UPT, UR6, 0x1, URZ ;  /* 0x0000000106067890 */ /* 0x000fe2000fffe0ff */
[----:B------:R-:W-:-:S03]  /*3130*/  VIADD R3, R3, 0x1 ;  /* 0x0000000103037836 */ /* 0x000fc60000000000 */
[----:B------:R-:W-:Y:S02]  /*3140*/  UISETP.NE.AND UP0, UPT, UR6, 0x2, UPT ;  /* 0x000000020600788c */ /* 0x000fe4000bf05270 */
[----:B------:R-:W-:Y:S01]  /*3150*/  ISETP.NE.AND P0, PT, R3, 0x2, PT ;  /* 0x000000020300780c */ /* 0x000fe20003f05270 */
[----:B------:R-:W-:Y:S06]  /*3160*/  UGETNEXTWORKID.BROADCAST [UR4], [UR5] ;  /* 0x00000000040073ca */ /* 0x000fec0008000100 */
[----:B------:R-:W-:Y:S02]  /*3170*/  USEL UR4, URZ, 0x1, UP0 ;  /* 0x00000001ff047887 */ /* 0x000fe40008000000 */
[----:B------:R-:W-:-:S04]  /*3180*/  USEL UR6, UR6, URZ, UP0 ;  /* 0x000000ff06067287 */ /* 0x000fc80008000000 */
[----:B------:R-:W-:Y:S02]  /*3190*/  LOP3.LUT R12, R12, UR4, RZ, 0x3c, !PT ;  /* 0x000000040c0c7c12 */ /* 0x000fe4000f8e3cff */
[----:B-1----:R-:W-:-:S04]  /*31a0*/  SHF.L.U32 R4, R9, 0x1f, RZ ;  /* 0x0000001f09047819 */ /* 0x002fc800000006ff */
[----:B------:R-:W1:Y:S02]  /*31b0*/  SYNCS.PHASECHK.TRANS64.TRYWAIT P1, [R0+URZ+0xf0], R4 ;  /* 0x0000f004000075a7 */ /* 0x000e6400080211ff */
[----:B-1----:R-:W-:Y:S05]  /*31c0*/  @!P1 BRA `(.L_x_59) ;  /* 0x0000004000849947 */ /* 0x002fea0003800000 */
.L_x_158:
[----:B-1----:R-:W-:Y:S01]  /*31d0*/  LEA R4, R11, UR37, 0x4 ;  /* 0x000000250b047c11 */ /* 0x002fe2000f8e20ff */
[----:B------:R-:W-:Y:S01]  /*31e0*/  VIADD R0, R0, 0x100 ;  /* 0x0000010000007836 */ /* 0x000fe20000000000 */
[----:B------:R-:W-:Y:S01]  /*31f0*/  SEL R3, R3, RZ, P0 ;  /* 0x000000ff03037207 */ /* 0x000fe20000000000 */
[----:B------:R-:W-:-:S03]  /*3200*/  VIADD R11, R11, 0x1 ;  /* 0x000000010b0b7836 */ /* 0x000fc60000000000 */
[----:B------:R-:W1:Y:S01]  /*3210*/  LDS.128 R4, [R4+0x180] ;  /* 0x0001800004047984 */ /* 0x000e620000000c00 */
[----:B------:R-:W-:Y:S02]  /*3220*/  PRMT R0, RZ, 0x654, R0 ;  /* 0x00000654ff007816 */ /* 0x000fe40000000000 */
[C---:B------:R-:W-:Y:S01]  /*3230*/  ISETP.NE.AND P1, PT, R11.reuse, 0x2, PT ;  /* 0x000000020b00780c */ /* 0x040fe20003f25270 */
[----:B------:R-:W-:Y:S01]  /*3240*/  @!PT LDS RZ, [RZ] ;  /* 0x00000000fffff984 */ /* 0x000fe20000000800 */
[----:B------:R-:W-:Y:S01]  /*3250*/  @!PT LDS RZ, [RZ] ;  /* 0x00000000fffff984 */ /* 0x000fe20000000800 */
[----:B------:R-:W-:Y:S01]  /*3260*/  @!PT LDS RZ, [RZ] ;  /* 0x00000000fffff984 */ /* 0x000fe20000000800 */
[----:B------:R-:W-:Y:S01]  /*3270*/  @!PT LDS RZ, [RZ] ;  /* 0x00000000fffff984 */ /* 0x000fe20000000800 */
[----:B------:R2:W-:Y:S06]  /*3280*/  MEMBAR.ALL.CTA ;  /* 0x0000000000007992 */ /* 0x0005ec0000008000 */
[----:B--2---:R-:W2:Y:S01]  /*3290*/  FENCE.VIEW.ASYNC.S ;  /* 0x00000000000073c6 */ /* 0x004ea20000000000 */
[----:B------:R-:W-:Y:S01]  /*32a0*/  SEL R11, R11, RZ, P1 ;  /* 0x000000ff0b0b7207 */ /* 0x000fe20000800000 */
[----:B--2---:R2:W-:Y:S01]  /*32b0*/  SYNCS.ARRIVE.TRANS64.RED.A1T0 RZ, [R0+URZ], RZ ;  /* 0x000000ff00ff79a7 */ /* 0x0045e200081004ff */
[----:B-1----:R-:W-:-:S02]  /*32c0*/  LOP3.LUT P3, RZ, R6, 0x1, RZ, 0xc0, !PT ;  /* 0x0000000106ff7812 */ /* 0x002fc4000786c0ff */
[----:B------:R-:W-:-:S04]  /*32d0*/  SEL R4, RZ, 0x1, P1 ;  /* 0x00000001ff047807 */ /* 0x000fc80000800000 */
[----:B------:R-:W-:Y:S02]  /*32e0*/  LOP3.LUT R9, R9, R4, RZ, 0x3c, !PT ;  /* 0x0000000409097212 */ /* 0x000fe400078e3cff */
[----:B--2---:R-:W-:-:S04]  /*32f0*/  SEL R0, RZ, 0x1, P0 ;  /* 0x00000001ff007807 */ /* 0x004fc80000000000 */
[----:B------:R-:W-:Y:S01]  /*3300*/  LOP3.LUT R8, R8, R0, RZ, 0x3c, !PT ;  /* 0x0000000008087212 */ /* 0x000fe200078e3cff */
[----:B------:R-:W-:Y:S06]  /*3310*/  @P3 BRA `(.L_x_60) ;  /* 0xfffffffc002c3947 */ /* 0x000fec000383ffff */
[----:B------:R-:W-:Y:S01]  /*3320*/  ULEA UR5, UR6, UR37, 0x3 ;  /* 0x0000002506057291 */ /* 0x000fe2000f8e18ff */
[----:B------:R-:W-:-:S08]  /*3330*/  SHF.L.U32 R2, R12, 0x1f, RZ ;  /* 0x0000001f0c027819 */ /* 0x000fd000000006ff */
[----:B------:R-:W1:Y:S02]  /*3340*/  SYNCS.PHASECHK.TRANS64 P0, [UR5+0x100], R2 ;  /* 0x00010002ff0075a7 */ /* 0x000e640008001005 */
[----:B-1----:R-:W-:Y:S05]  /*3350*/  @P0 BRA `(.L_x_61) ;  /* 0x0000000000080947 */ /* 0x002fea0003800000 */
[----:B------:R-:W1:Y:S02]  /*3360*/  SYNCS.PHASECHK.TRANS64.TRYWAIT P0, [UR5+0x100], R2 ;  /* 0x00010002ff0075a7 */ /* 0x000e640008001105 */
[----:B-1----:R-:W-:Y:S05]  /*3370*/  @!P0 BRA `(.L_x_62) ;  /* 0x00000040002c8947 */ /* 0x002fea0003800000 */
.L_x_61:
[----:B------:R-:W-:-:S04]  /*3380*/  UIADD3 UR4, UPT, UPT, UR6, 0x1, URZ ;  /* 0x0000000106047890 */ /* 0x000fc8000fffe0ff */
[----:B------:R-:W-:-:S04]  /*3390*/  UISETP.NE.AND UP0, UPT, UR4, 0x2, UPT ;  /* 0x000000020400788c */ /* 0x000fc8000bf05270 */
[----:B------:R-:W-:Y:S02]  /*33a0*/  USEL UR7, URZ, 0x1, UP0 ;  /* 0x00000001ff077887 */ /* 0x000fe40008000000 */
[----:B------:R-:W-:-:S04]  /*33b0*/  USEL UR4, UR4, URZ, UP0 ;  /* 0x000000ff04047287 */ /* 0x000fc80008000000 */
[----:B------:R-:W-:Y:S01]  /*33c0*/  ULEA UR4, UR4, UR37, 0x3 ;  /* 0x0000002504047291 */ /* 0x000fe2000f8e18ff */
[----:B-1----:R-:W-:-:S04]  /*33d0*/  LOP3.LUT R2, R12, UR7, RZ, 0x3c, !PT ;  /* 0x000000070c027c12 */ /* 0x002fc8000f8e3cff */
[----:B------:R-:W-:-:S04]  /*33e0*/  SHF.L.U32 R0, R2, 0x1f, RZ ;  /* 0x0000001f02007819 */ /* 0x000fc800000006ff */
[----:B------:R-:W1:Y:S02]  /*33f0*/  SYNCS.PHASECHK.TRANS64 P0, [UR4+0x100], R0 ;  /* 0x00010000ff0075a7 */ /* 0x000e640008001004 */
[----:B-1----:R-:W-:Y:S05]  /*3400*/  @P0 EXIT ;  /* 0x000000000000094d */ /* 0x002fea0003800000 */
[----:B------:R-:W-:Y:S02]  /*3410*/  SHF.L.U32 R2, R2, 0x1f, RZ ;  /* 0x0000001f02027819 */ /* 0x000fe400000006ff */
[----:B------:R-:W-:-:S07]  /*3420*/  MOV R0, UR4 ;  /* 0x0000000400007c02 */ /* 0x000fce0008000f00 */
.L_x_63:
[----:B-1----:R1:W2:Y:S02]  /*3430*/  SYNCS.PHASECHK.TRANS64.TRYWAIT P0, [R0+URZ+0x100], R2 ;  /* 0x00010002000075a7 */ /* 0x0022a400080011ff */
[----:B--2---:R-:W-:Y:S05]  /*3440*/  @!P0 NANOSLEEP.SYNCS 0x989680 ;  /* 0x009896800000895d */ /* 0x004fea0003900000 */
[----:B------:R-:W2:Y:S02]  /*3450*/  @!P0 SYNCS.PHASECHK.TRANS64 P0, [R0+URZ+0x100], R2 ;  /* 0x00010002000085a7 */ /* 0x000ea400080010ff */
[----:B--2---:R-:W-:Y:S05]  /*3460*/  @P0 EXIT ;  /* 0x000000000000094d */ /* 0x004fea0003800000 */
[----:B------:R-:W-:Y:S05]  /*3470*/  BRA `(.L_x_63) ;  /* 0xfffffffc00ec7947 */ /* 0x000fea000383ffff */
.L_x_56:
[----:B------:R-:W-:Y:S05]  /*3480*/  BRA.U UP4, `(.L_x_64) ;  /* 0x0000001504487547 */ /* 0x000fea000b800000 */
[----:B------:R-:W-:Y:S01]  /*3490*/  UMOV UR6, 0x40 ;  /* 0x0000004000067882 */ /* 0x000fe20000000000 */
[----:B------:R-:W-:Y:S01]  /*34a0*/  NOP ;  /* 0x0000000000007918 */ /* 0x000fe20000000000 */
[----:B------:R-:W-:Y:S01]  /*34b0*/  ULEA UR6, UR37, UR6, 0x18 ;  /* 0x0000000625067291 */ /* 0x000fe2000f8ec0ff */
[----:B------:R-:W-:Y:S02]  /*34c0*/  UMOV UR7, 0x400 ;  /* 0x0000040000077882 */ /* 0x000fe40000000000 */
[----:B------:R-:W-:-:S06]  /*34d0*/  ULEA UR37, UR37, UR7, 0x18 ;  /* 0x0000000725257291 */ /* 0x000fcc000f8ec0ff */
[----:B------:R-:W1:Y:S02]  /*34e0*/  LDS.U8 R2, [UR6+0x1c] ;  /* 0x00001c06ff027984 */ /* 0x000e640008000000 */
[----:B-1----:R-:W-:-:S13]  /*34f0*/  ISETP.NE.AND P0, PT, R2, RZ, PT ;  /* 0x000000ff0200720c */ /* 0x002fda0003f05270 */
[----:B------:R-:W-:Y:S05]  /*3500*/  @P0 BRA `(.L_x_65) ;  /* 0x0000000400080947 */ /* 0x000fea0003800000 */
[----:B------:R-:W-:Y:S02]  /*3510*/  UISETP.NE.U32.AND UP0, UPT, UR5, 0x1, UPT ;  /* 0x000000010500788c */ /* 0x000fe4000bf05070 */
[----:B------:R-:W-:-:S07]  /*3520*/  UIADD3 UR8, UPT, UPT, UR6, 0x8, URZ ;  /* 0x0000000806087890 */ /* 0x000fce000fffe0ff */
[----:B------:R-:W-:Y:S05]  /*3530*/  BRA.U !UP0, `(.L_x_66) ;  /* 0x00000001089c7547 */ /* 0x000fea000b800000 */
[----:B------:R-:W-:Y:S01]  /*3540*/  ELECT P0, URZ, PT ;  /* 0x0000000000ff782f */ /* 0x000fe20003800000 */
[----:B------:R-:W-:-:S12]  /*3550*/  BSSY B0, `(.L_x_66) ;  /* 0x0000025000007945 */ /* 0x000fd80003800000 */
[----:B------:R-:W-:Y:S05]  /*3560*/  @!P0 BRA `(.L_x_67) ;  /* 0x00000000008c8947 */ /* 0x000fea0003800000 */
[----:B------:R-:W-:-:S05]  /*3570*/  UMOV UR7, 0x10 ;  /* 0x0000001000077882 */ /* 0x000fca0000000000 */
[----:B------:R-:W-:Y:S04]  /*3580*/  DEPBAR.LE SB1, 0x36 ;  /* 0x00009d800000791a */ /* 0x000fe80000000000 */
[----:B------:R-:W1:Y:S02]  /*3590*/  UTCATOMSWS.2CTA.FIND_AND_SET.ALIGN UP1, UR7, UR7 ;  /* 0x00000007000775e3 */ /* 0x000e640008220800 */
[----:B-1----:R-:W-:Y:S01]  /*35a0*/  MOV R10, UR7 ;  /* 0x00000007000a7c02 */ /* 0x002fe20008000f00 */
[----:B------:R-:W-:Y:S06]  /*35b0*/  BRA.U UP1, `(.L_x_68) ;  /* 0x0000000101187547 */ /* 0x000fec000b800000 */
.L_x_69:
[----:B------:R-:W-:Y:S05]  /*35c0*/  NANOSLEEP 0x64 ;  /* 0x000000640000795d */ /* 0x000fea0003800000 */
[----:B------:R-:W-:-:S05]  /*35d0*/  UMOV UR7, 0x10 ;  /* 0x0000001000077882 */ /* 0x000fca0000000000 */
[----:B------:R-:W-:Y:S04]  /*35e0*/  DEPBAR.LE SB1, 0x36 ;  /* 0x00009d800000791a */ /* 0x000fe80000000000 */
[----:B------:R-:W1:Y:S02]  /*35f0*/  UTCATOMSWS.2CTA.FIND_AND_SET.ALIGN UP1, UR7, UR7 ;  /* 0x00000007000775e3 */ /* 0x000e640008220800 */
[----:B-1----:R-:W-:Y:S01]  /*3600*/  MOV R10, UR7 ;  /* 0x00000007000a7c02 */ /* 0x002fe20008000f00 */
[----:B------:R-:W-:Y:S05]  /*3610*/  BRA.U !UP1, `(.L_x_69) ;  /* 0xfffffffd09e87547 */ /* 0x000fea000b83ffff */
.L_x_68:
[----:B------:R-:W1:Y:S01]  /*3620*/  LDS R5, [UR6+0x10] ;  /* 0x00001006ff057984 */ /* 0x000e620008000800 */
[----:B------:R-:W-:Y:S01]  /*3630*/  IMAD.U32 R3, RZ, RZ, UR37 ;  /* 0x00000025ff037e24 */ /* 0x000fe2000f8e00ff */
[----:B------:R-:W-:-:S03]  /*3640*/  MOV R2, UR4 ;  /* 0x0000000400027c02 */ /* 0x000fc60008000f00 */
[----:B------:R-:W-:Y:S01]  /*3650*/  VIADD R3, R3, 0x1a0 ;  /* 0x000001a003037836 */ /* 0x000fe20000000000 */
[----:B-1----:R-:W-:-:S04]  /*3660*/  SHF.L.U32 R5, R5, 0x1f, RZ ;  /* 0x0000001f05057819 */ /* 0x002fc800000006ff */
[----:B------:R-:W1:Y:S02]  /*3670*/  SYNCS.PHASECHK.TRANS64.TRYWAIT P0, [UR6+0x8], R5 ;  /* 0x00000805ff0075a7 */ /* 0x000e640008001106 */
[----:B-1----:R-:W-:Y:S05]  /*3680*/  @P0 BRA `(.L_x_70) ;  /* 0x0000000000080947 */ /* 0x002fea0003800000 */
[----:B------:R-:W1:Y:S02]  /*3690*/  SYNCS.PHASECHK.TRANS64.TRYWAIT P0, [UR6+0x8], R5 ;  /* 0x00000805ff0075a7 */ /* 0x000e640008001106 */
[----:B-1----:R-:W-:Y:S05]  /*36a0*/  @!P0 BRA `(.L_x_71) ;  /* 0x0000003c00788947 */ /* 0x002fea0003800000 */
.L_x_70:
[----:B-1----:R-:W-:Y:S01]  /*36b0*/  HFMA2 R4, -RZ, RZ, 0, 5.9604644775390625e-08 ;  /* 0x00000001ff047431 */ /* 0x002fe200000001ff */
[----:B------:R-:W-:Y:S01]  /*36c0*/  UPRMT UR7, UR4, 0x654, UR8 ;  /* 0x0000065404077896 */ /* 0x000fe20008000008 */
[----:B------:R-:W-:Y:S01]  /*36d0*/  IMAD.MOV.U32 R7, RZ, RZ, 0xffff ;  /* 0x0000ffffff077424 */ /* 0x000fe200078e00ff */
[----:B------:R-:W-:Y:S01]  /*36e0*/  PRMT R2, R2, 0x654, R3 ;  /* 0x0000065402027816 */ /* 0x000fe20000000003 */
[----:B------:R-:W-:Y:S02]  /*36f0*/  IMAD.MOV.U32 R5, RZ, RZ, 0x4 ;  /* 0x00000004ff057424 */ /* 0x000fe400078e00ff */
[----:B------:R-:W-:Y:S01]  /*3700*/  IMAD.SHL.U32 R9, R10, 0x20, RZ ;  /* 0x000000200a097824 */ /* 0x000fe200078e00ff */
[----:B------:R-:W-:Y:S02]  /*3710*/  MOV R3, UR7 ;  /* 0x0000000700037c02 */ /* 0x000fe40008000f00 */
[-C--:B------:R-:W-:Y:S01]  /*3720*/  SHF.L.U32 R7, R7, R10.reuse, RZ ;  /* 0x0000000a07077219 */ /* 0x080fe200000006ff */
[----:B------:R1:W-:Y:S01]  /*3730*/  SYNCS.ARRIVE.TRANS64.RED RZ, [UR7], R5 ;  /* 0x00000005ffff79a7 */ /* 0x0003e20008000407 */
[----:B------:R-:W-:Y:S01]  /*3740*/  SHF.L.U32 R6, R4, R10, RZ ;  /* 0x0000000a04067219 */ /* 0x000fe200000006ff */
[----:B------:R1:W-:Y:S04]  /*3750*/  STS [UR37+0x1a0], R9 ;  /* 0x0001a009ff007988 */ /* 0x0003e80008000825 */
[----:B------:R1:W-:Y:S04]  /*3760*/  STAS [R2.64], R10 ;  /* 0x0000000a02007dbd */ /* 0x0003e8000c0008ff */
[----:B------:R1:W-:Y:S04]  /*3770*/  ATOMS.OR RZ, [UR6+0x14], R7 ;  /* 0x00001407ffff798c */ /* 0x0003e8000b000006 */
[----:B------:R1:W-:Y:S04]  /*3780*/  ATOMS.OR RZ, [UR6+0x18], R6 ;  /* 0x00001806ffff798c */ /* 0x0003e8000b000006 */
[----:B------:R1:W-:Y:S02]  /*3790*/  ATOMS.XOR RZ, [UR6+0x10], R4 ;  /* 0x00001004ffff798c */ /* 0x0003e4000b800006 */
.L_x_67:
[----:B------:R-:W-:Y:S05]  /*37a0*/  BSYNC B0 ;  /* 0x0000000000007941 */ /* 0x000fea0003800000 */
.L_x_66:
[----:B------:R-:W-:Y:S05]  /*37b0*/  BRA.U UP0, `(.L_x_72) ;  /* 0x00000001006c7547 */ /* 0x000fea000b800000 */
[----:B------:R-:W-:-:S03]  /*37c0*/  UMOV UR7, 0xffffffff ;  /* 0xffffffff00077882 */ /* 0x000fc60000000000 */
[----:B------:R-:W-:Y:S05]  /*37d0*/  BRA.DIV UR7, `(.L_x_73) ;  /* 0x0000003e07447947 */ /* 0x000fea000b800000 */
[----:B------:R-:W-:-:S13]  /*37e0*/  ELECT P6, URZ, PT ;  /* 0x0000000000ff782f */ /* 0x000fda00038c0000 */
.L_x_162:
[----:B------:R-:W-:Y:S05]  /*37f0*/  @!P6 BRA `(.L_x_72) ;  /* 0x00000000005ce947 */ /* 0x000fea0003800000 */
[----:B-1----:R-:W1:Y:S02]  /*3800*/  LDS R3, [UR6+0x10] ;  /* 0x00001006ff037984 */ /* 0x002e640008000800 */
[----:B-1----:R-:W-:-:S04]  /*3810*/  SHF.L.U32 R3, R3, 0x1f, RZ ;  /* 0x0000001f03037819 */ /* 0x002fc800000006ff */
[----:B------:R-:W1:Y:S02]  /*3820*/  SYNCS.PHASECHK.TRANS64.TRYWAIT P0, [UR6+0x8], R3 ;  /* 0x00000803ff0075a7 */ /* 0x000e640008001106 */
[----:B-1----:R-:W-:Y:S05]  /*3830*/  @P0 BRA `(.L_x_74) ;  /* 0x0000000000080947 */ /* 0x002fea0003800000 */
[----:B------:R-:W1:Y:S02]  /*3840*/  SYNCS.PHASECHK.TRANS64.TRYWAIT P0, [UR6+0x8], R3 ;  /* 0x00000803ff0075a7 */ /* 0x000e640008001106 */
[----:B-1----:R-:W-:Y:S05]  /*3850*/  @!P0 BRA `(.L_x_75) ;  /* 0x0000003c00448947 */ /* 0x002fea0003800000 */
.L_x_74:
[----:B------:R-:W2:Y:S01]  /*3860*/  LDS R5, [UR37+0x1a0] ;  /* 0x0001a025ff057984 */ /* 0x000ea20008000800 */
[----:B-1----:R-:W-:Y:S02]  /*3870*/  HFMA2 R2, -RZ, RZ, 0, 5.9604644775390625e-08 ;  /* 0x00000001ff027431 */ /* 0x002fe400000001ff */
[----:B------:R-:W-:Y:S01]  /*3880*/  IMAD.MOV.U32 R3, RZ, RZ, 0xffff ;  /* 0x0000ffffff037424 */ /* 0x000fe200078e00ff */
[----:B------:R-:W-:Y:S01]  /*3890*/  UPRMT UR7, UR4, 0x654, UR8 ;  /* 0x0000065404077896 */ /* 0x000fe20008000008 */
[----:B--2---:R-:W-:-:S03]  /*38a0*/  IMAD.SHL.U32 R4, R5, 0x20, RZ ;  /* 0x0000002005047824 */ /* 0x004fc600078e00ff */
[-C--:B------:R-:W-:Y:S02]  /*38b0*/  SHF.L.U32 R3, R3, R5.reuse, RZ ;  /* 0x0000000503037219 */ /* 0x080fe400000006ff */
[----:B------:R-:W-:Y:S01]  /*38c0*/  SHF.L.U32 R5, R2, R5, RZ ;  /* 0x0000000502057219 */ /* 0x000fe200000006ff */
[----:B------:R2:W-:Y:S04]  /*38d0*/  STS [UR37+0x1a0], R4 ;  /* 0x0001a004ff007988 */ /* 0x0005e80008000825 */
[----:B------:R2:W-:Y:S04]  /*38e0*/  ATOMS.OR RZ, [UR6+0x14], R3 ;  /* 0x00001403ffff798c */ /* 0x0005e8000b000006 */
[----:B------:R2:W-:Y:S01]  /*38f0*/  ATOMS.OR RZ, [UR6+0x18], R5 ;  /* 0x00001805ffff798c */ /* 0x0005e2000b000006 */
[----:B------:R-:W-:Y:S03]  /*3900*/  SYNCS.ARRIVE.TRANS64.RED.A1T0 RZ, [UR7], RZ ;  /* 0x000000ffffff79a7 */ /* 0x000fe60008100407 */
[----:B------:R2:W-:Y:S01]  /*3910*/  ATOMS.XOR RZ, [UR6+0x10], R2 ;  /* 0x00001002ffff798c */ /* 0x0005e2000b800006 */
[----:B------:R-:W-:Y:S05]  /*3920*/  BRA `(.L_x_72) ;  /* 0x0000000000107947 */ /* 0x000fea0003800000 */
.L_x_65:
[----:B------:R-:W-:-:S05]  /*3930*/  MOV R2, 0xffffffff ;  /* 0xffffffff00027802 */ /* 0x000fca0000000f00 */
[----:B------:R1:W-:Y:S02]  /*3940*/  STS [UR37+0x1a0], R2 ;  /* 0x0001a002ff007988 */ /* 0x0003e40008000825 */
[----:B-1----:R-:W-:Y:S02]  /*3950*/  MOV R2, 0x3970 ;  /* 0x0000397000027802 */ /* 0x002fe40000000f00 */
[----:B-----5:R-:W-:Y:S05]  /*3960*/  CALL.REL.NOINC `($__internal_1_$__cuda_sm10x_tcgen05_guardrail_trap_phase_invalid_during_alloc) ;  /* 0x0000004000607944 */ /* 0x020fea0003c00000 */
.L_x_72:
[----:B------:R-:W-:Y:S05]  /*3970*/  WARPSYNC.ALL ;  /* 0x0000000000007948 */ /* 0x000fea0003800000 */
[----:B------:R-:W3:Y:S01]  /*3980*/  S2UR UR7, SR_CgaCtaId ;  /* 0x00000000000779c3 */ /* 0x000ee20000008800 */
[----:B------:R-:W-:Y:S01]  /*3990*/  UMOV UR6, 0x400 ;  /* 0x0000040000067882 */ /* 0x000fe20000000000 */
[----:B------:R-:W-:-:S06]  /*39a0*/  NOP ;  /* 0x0000000000007918 */ /* 0x000fcc0000000000 */
[----:B------:R-:W-:Y:S06]  /*39b0*/  BAR.ARV 0x6, 0xa0 ;  /* 0x0182800000007b1d */ /* 0x000fec0000002000 */
[----:B------:R-:W4:Y:S01]  /*39c0*/  LDCU UR8, c[0x0][0x38c] ;  /* 0x00007180ff0877ac */ /* 0x000f220008000800 */
[----:B------:R-:W-:Y:S01]  /*39d0*/  LOP3.LUT R0, R0, 0xffff, RZ, 0xc0, !PT ;  /* 0x0000ffff00007812 */ /* 0x000fe200078ec0ff */
[----:B-1----:R-:W-:Y:S01]  /*39e0*/  IMAD.MOV.U32 R9, RZ, RZ, 0x1 ;  /* 0x00000001ff097424 */ /* 0x002fe200078e00ff */
[----:B------:R-:W-:Y:S01]  /*39f0*/  LOP3.LUT R8, R8, 0xffff, RZ, 0xc0, !PT ;  /* 0x0000ffff08087812 */ /* 0x000fe200078ec0ff */
[----:B------:R-:W-:Y:S01]  /*3a00*/  UMOV UR19, URZ ;  /* 0x000000ff00137c82 */ /* 0x000fe20008000000 */
[----:B------:R-:W-:Y:S01]  /*3a10*/  R2UR UR10, R0 ;  /* 0x00000000000a72ca */ /* 0x000fe200000e0000 */
[----:B------:R-:W-:Y:S01]  /*3a20*/  UMOV UR18, URZ ;  /* 0x000000ff00127c82 */ /* 0x000fe20008000000 */
[----:B------:R-:W-:Y:S01]  /*3a30*/  R2UR UR11, R8 ;  /* 0x00000000080b72ca */ /* 0x000fe200000e0000 */
[----:B------:R-:W-:Y:S01]  /*3a40*/  IMAD.MOV.U32 R8, RZ, RZ, RZ ;  /* 0x000000ffff087224 */ /* 0x000fe200078e00ff */
[----:B------:R-:W-:Y:S01]  /*3a50*/  UMOV UR17, URZ ;  /* 0x000000ff00117c82 */ /* 0x000fe20008000000 */
[----:B---3--:R-:W-:-:S02]  /*3a60*/  ULEA UR7, UR7, UR6, 0x18 ;  /* 0x0000000607077291 */ /* 0x008fc4000f8ec0ff */
[----:B------:R-:W-:Y:S02]  /*3a70*/  UISETP.NE.AND UP2, UPT, UR5, URZ, UPT ;  /* 0x000000ff0500728c */ /* 0x000fe4000bf45270 */
[----:B------:R-:W-:Y:S02]  /*3a80*/  UIADD3 UR12, UPT, UPT, UR7, 0x1300, URZ ;  /* 0x00001300070c7890 */ /* 0x000fe4000fffe0ff */
[----:B------:R-:W-:Y:S02]  /*3a90*/  UIADD3 UR13, UPT, UPT, UR7, 0x31300, URZ ;  /* 0x00031300070d7890 */ /* 0x000fe4000fffe0ff */
[----:B----4-:R-:W-:Y:S01]  /*3aa0*/  UIADD3 UR8, UPT, UPT, UR8, 0x7f, URZ ;  /* 0x0000007f08087890 */ /* 0x010fe2000fffe0ff */
[----:B--2---:R-:W1:Y:S01]  /*3ab0*/  LDS R2, [UR7+0x1a0] ;  /* 0x0001a007ff027984 */ /* 0x004e620008000800 */
[----:B------:R-:W-:Y:S02]  /*3ac0*/  USHF.R.U32.HI UR12, URZ, 0x4, UR12 ;  /* 0x00000004ff0c7899 */ /* 0x000fe4000801160c */
[----:B------:R-:W-:-:S02]  /*3ad0*/  USHF.R.S32.HI UR6, URZ, 0x1f, UR8 ;  /* 0x0000001fff067899 */ /* 0x000fc40008011408 */
[----:B------:R-:W-:Y:S02]  /*3ae0*/  USHF.R.U32.HI UR13, URZ, 0x4, UR13 ;  /* 0x00000004ff0d7899 */ /* 0x000fe4000801160d */
[----:B------:R-:W-:Y:S02]  /*3af0*/  ULEA.HI UR6, UR6, UR8, URZ, 0x7 ;  /* 0x0000000806067291 */ /* 0x000fe4000f8f38ff */
[----:B------:R-:W-:Y:S02]  /*3b00*/  ULOP3.LUT UR12, UR12, 0x3fff, URZ, 0xc0, !UPT ;  /* 0x00003fff0c0c7892 */ /* 0x000fe4000f8ec0ff */
[----:B------:R-:W-:Y:S02]  /*3b10*/  USHF.R.S32.HI UR6, URZ, 0x7, UR6 ;  /* 0x00000007ff067899 */ /* 0x000fe40008011406 */
[----:B------:R-:W-:Y:S02]  /*3b20*/  ULOP3.LUT UR13, UR13, 0x3fff, URZ, 0xc0, !UPT ;  /* 0x00003fff0d0d7892 */ /* 0x000fe4000f8ec0ff */
[----:B------:R-:W-:Y:S01]  /*3b30*/  UISETP.LT.AND UP0, UPT, UR6, 0x1, UPT ;  /* 0x000000010600788c */ /* 0x000fe2000bf01270 */
[----:B------:R-:W-:Y:S01]  /*3b40*/  UMOV UR36, 0x0 ;  /* 0x0000000000247882 */ /* 0x000fe20000000000 */
        /* <DEDUP_REMOVED lines=9> */
[----:B------:R-:W-:-:S02]  /*3be0*/  ULOP3.LUT UR12, UR12, 0x10000, URZ, 0xfc, !UPT ;  /* 0x000100000c0c7892 */ /* 0x000fc4000f8efcff */
[----:B------:R-:W-:Y:S02]  /*3bf0*/  ULOP3.LUT UR13, UR13, 0x10000, URZ, 0xfc, !UPT ;  /* 0x000100000d0d7892 */ /* 0x000fe4000f8efcff */
[----:B------:R-:W-:Y:S01]  /*3c00*/  USEL UR20, UR6, 0x1, !UP0 ;  /* 0x0000000106147887 */ /* 0x000fe2000c000000 */
[----:B------:R-:W-:Y:S01]  /*3c10*/  UMOV UR26, 0x0 ;  /* 0x00000000001a7882 */ /* 0x000fe20000000000 */
[----:B------:R-:W-:Y:S01]  /*3c20*/  UMOV UR27, 0x8040010 ;  /* 0x08040010001b7882 */ /* 0x000fe20000000000 */
[----:B------:R-:W-:Y:S01]  /*3c30*/  UMOV UR24, 0x0 ;  /* 0x0000000000187882 */ /* 0x000fe20000000000 */
[----:B------:R-:W-:Y:S01]  /*3c40*/  UMOV UR25, 0x8040010 ;  /* 0x0804001000197882 */ /* 0x000fe20000000000 */
[----:B------:R-:W-:Y:S01]  /*3c50*/  UMOV UR22, 0x0 ;  /* 0x0000000000167882 */ /* 0x000fe20000000000 */
[----:B------:R-:W-:Y:S01]  /*3c60*/  UMOV UR23, 0x8040010 ;  /* 0x0804001000177882 */ /* 0x000fe20000000000 */
[----:B-1----:R-:W-:Y:S02]  /*3c70*/  R2UR UR21, R2 ;  /* 0x00000000021572ca */ /* 0x002fe400000e0000 */
[----:B------:R-:W-:-:S13]  /*3c80*/  CS2R R2, SRZ ;  /* 0x0000000000027805 */ /* 0x000fda000001ff00 */
.L_x_83:
[C---:B------:R-:W-:Y:S02]  /*3c90*/  LEA R0, R8.reuse, UR7, 0x3 ;  /* 0x0000000708007c11 */ /* 0x040fe4000f8e18ff */
[----:B------:R-:W-:Y:S02]  /*3ca0*/  SHF.L.U32 R4, R3, 0x1f, RZ ;  /* 0x0000001f03047819 */ /* 0x000fe400000006ff */
[----:B------:R-:W-:Y:S02]  /*3cb0*/  LEA R5, R8, UR7, 0x4 ;  /* 0x0000000708057c11 */ /* 0x000fe4000f8e20ff */
[----:B------:R-:W1:Y:S02]  /*3cc0*/  SYNCS.PHASECHK.TRANS64.TRYWAIT P0, [R0+URZ+0xf0], R4 ;  /* 0x0000f004000075a7 */ /* 0x000e6400080011ff */
[----:B-1-3--:R-:W-:Y:S05]  /*3cd0*/  @!P0 BRA `(.L_x_76) ;  /* 0x00000038003c8947 */ /* 0x00afea0003800000 */
.L_x_163:
[----:B-1----:R-:W1:Y:S01]  /*3ce0*/  LDS.128 R4, [R5+0x180] ;  /* 0x0001800005047984 */ /* 0x002e620000000c00 */
[----:B------:R-:W-:Y:S02]  /*3cf0*/  VIADD R0, R0, 0x100 ;  /* 0x0000010000007836 */ /* 0x000fe40000000000 */
[----:B------:R-:W-:Y:S01]  /*3d00*/  VIADD R8, R8, 0x1 ;  /* 0x0000000108087836 */ /* 0x000fe20000000000 */
[----:B------:R-:W-:Y:S01]  /*3d10*/  @!PT LDS RZ, [RZ] ;  /* 0x00000000fffff984 */ /* 0x000fe20000000800 */
[----:B------:R-:W-:Y:S01]  /*3d20*/  @!PT LDS RZ, [RZ] ;  /* 0x00000000fffff984 */ /* 0x000fe20000000800 */
[----:B------:R-:W-:Y:S01]  /*3d30*/  @!PT LDS RZ, [RZ] ;  /* 0x00000000fffff984 */ /* 0x000fe20000000800 */
[----:B------:R-:W-:Y:S01]  /*3d40*/  @!PT LDS RZ, [RZ] ;  /* 0x00000000fffff984 */ /* 0x000fe20000000800 */
[----:B------:R2:W-:Y:S06]  /*3d50*/  MEMBAR.ALL.CTA ;  /* 0x0000000000007992 */ /* 0x0005ec0000008000 */
[----:B--2---:R-:W2:Y:S01]  /*3d60*/  FENCE.VIEW.ASYNC.S ;  /* 0x00000000000073c6 */ /* 0x004ea20000000000 */
[----:B------:R-:W-:-:S04]  /*3d70*/  PRMT R0, RZ, 0x654, R0 ;  /* 0x00000654ff007816 */ /* 0x000fc80000000000 */
[----:B--2---:R2:W-:Y:S01]  /*3d80*/  SYNCS.ARRIVE.TRANS64.RED.A1T0 RZ, [R0+URZ], RZ ;  /* 0x000000ff00ff79a7 */ /* 0x0045e200081004ff */
[----:B-1----:R-:W-:Y:S01]  /*3d90*/  LOP3.LUT P1, RZ, R6, 0x1, RZ, 0xc0, !PT ;  /* 0x0000000106ff7812 */ /* 0x002fe2000782c0ff */
[----:B--2---:R-:W-:-:S12]  /*3da0*/  BRA.U UP2, `(.L_x_77) ;  /* 0x0000000502587547 */ /* 0x004fd8000b800000 */
[----:B------:R-:W1:Y:S01]  /*3db0*/  LDCU UR8, c[0x0][0x38c] ;  /* 0x00007180ff0877ac */ /* 0x000e620008000800 */
[----:B------:R-:W-:Y:S02]  /*3dc0*/  PLOP3.LUT P2, PT, PT, PT, PT, 0x80, 0x8 ;  /* 0x000000000008781c */ /* 0x000fe40003f4f070 */
[----:B------:R-:W-:Y:S01]  /*3dd0*/  SHF.L.U32 R4, R9, 0x1f, RZ ;  /* 0x0000001f09047819 */ /* 0x000fe200000006ff */
[----:B-1----:R-:W-:Y:S02]  /*3de0*/  UISETP.GE.AND UP0, UPT, UR8, 0x1, UPT ;  /* 0x000000010800788c */ /* 0x002fe4000bf06270 */
[----:B------:R-:W-:-:S04]  /*3df0*/  ULEA UR8, UR19, UR7, 0x3 ;  /* 0x0000000713087291 */ /* 0x000fc8000f8e18ff */
[----:B------:R-:W-:-:S05]  /*3e00*/  PLOP3.LUT P0, PT, PT, PT, UP0, 0x80, 0x8 ;  /* 0x000000000008781c */ /* 0x000fca0003f0f008 */
[----:B------:R-:W-:-:S08]  /*3e10*/  @UP0 ULEA UR9, UR18, UR7, 0x3 ;  /* 0x0000000712090291 */ /* 0x000fd0000f8e18ff */
[----:B------:R-:W-:-:S04]  /*3e20*/  @P0 SHF.L.U32 R0, R2, 0x1f, RZ ;  /* 0x0000001f02000819 */ /* 0x000fc800000006ff */
[----:B------:R1:W2:Y:S01]  /*3e30*/  @P0 SYNCS.PHASECHK.TRANS64.TRYWAIT P2, [UR9], R0 ;  /* 0x00000000ff0005a7 */ /* 0x0002a20008041109 */
[----:B------:R-:W-:Y:S01]  /*3e40*/  ULEA UR9, UR19, UR21, 0x3 ;  /* 0x0000001513097291 */ /* 0x000fe2000f8e18ff */
[----:B------:R-:W3:Y:S02]  /*3e50*/  SYNCS.PHASECHK.TRANS64.TRYWAIT P0, [UR8+0x130], R4 ;  /* 0x00013004ff0075a7 */ /* 0x000ee40008001108 */
[----:B-123--:R-:W-:Y:S09]  /*3e60*/  @!P0 BRA `(.L_x_78) ;  /* 0x0000003400ec8947 */ /* 0x00eff20003800000 */
.L_x_165:
[----:B------:R-:W-:Y:S01]  /*3e70*/  UMOV UR16, UR17 ;  /* 0x0000001100107c82 */ /* 0x000fe20008000000 */
[----:B------:R-:W-:Y:S05]  /*3e80*/  BRA.U !UP0, `(.L_x_79) ;  /* 0x0000000508107547 */ /* 0x000fea000b800000 */
[----:B------:R-:W-:Y:S02]  /*3e90*/  UIADD3 UR16, UPT, UPT, UR20, UR17, URZ ;  /* 0x0000001114107290 */ /* 0x000fe4000fffe0ff */
[----:B------:R-:W-:Y:S01]  /*3ea0*/  UPLOP3.LUT UP3, UPT, UPT, UPT, UPT, 0x40, 0x4 ;  /* 0x000000000004789c */ /* 0x000fe20003f6e870 */
[----:B------:R-:W-:Y:S01]  /*3eb0*/  UMOV UR15, UR6 ;  /* 0x00000006000f7c82 */ /* 0x000fe20008000000 */
[----:B------:R-:W-:-:S09]  /*3ec0*/  UMOV UR58, UR18 ;  /* 0x00000012003a7c82 */ /* 0x000fd20008000000 */
.L_x_82:
[----:B--2---:R-:W-:Y:S01]  /*3ed0*/  ULEA UR14, UR58, UR7, 0x3 ;  /* 0x000000073a0e7291 */ /* 0x004fe2000f8e18ff */
[----:B---3--:R-:W-:Y:S11]  /*3ee0*/  @P2 BRA `(.L_x_80) ;  /* 0x00000000000c2947 */ /* 0x008ff60003800000 */
[----:B-1----:R-:W-:Y:S04]  /*3ef0*/  SHF.L.U32 R4, R2, 0x1f, RZ ;  /* 0x0000001f02047819 */ /* 0x002fe800000006ff */
[----:B------:R-:W1:Y:S02]  /*3f00*/  SYNCS.PHASECHK.TRANS64.TRYWAIT P0, [UR14], R4 ;  /* 0x00000004ff0075a7 */ /* 0x000e64000800110e */
[----:B-1----:R-:W-:Y:S05]  /*3f10*/  @!P0 BRA `(.L_x_81) ;  /* 0x0000003400d88947 */ /* 0x002fea0003800000 */
.L_x_80:
[----:B------:R-:W-:Y:S01]  /*3f20*/  UISETP.NE.AND UP0, UPT, UR15, 0x1, UPT ;  /* 0x000000010f00788c */ /* 0x000fe2000bf05270 */
[----:B------:R-:W-:Y:S01]  /*3f30*/  PLOP3.LUT P2, PT, PT, PT, PT, 0x80, 0x8 ;  /* 0x000000000008781c */ /* 0x000fe20003f4f070 */
[----:B------:R-:W-:Y:S02]  /*3f40*/  UIADD3 UR18, UPT, UPT, UR58, 0x1, URZ ;  /* 0x000000013a127890 */ /* 0x000fe4000fffe0ff */
[----:B------:R-:W-:Y:S02]  /*3f50*/  ULEA UR68, UR58, UR13, 0x7 ;  /* 0x0000000d3a447291 */ /* 0x000fe4000f8e38ff */
[----:B------:R-:W-:Y:S01]  /*3f60*/  UISETP.NE.AND UP1, UPT, UR18, 0xc, UPT ;  /* 0x0000000c1200788c */ /* 0x000fe2000bf25270 */
[----:B------:R-:W-:Y:S01]  /*3f70*/  PLOP3.LUT P0, PT, PT, PT, UP0, 0x80, 0x8 ;  /* 0x000000000008781c */ /* 0x000fe20003f0f008 */
[----:B------:R-:W-:Y:S02]  /*3f80*/  ULEA UR66, UR58, UR12, 0xa ;  /* 0x0000000c3a427291 */ /* 0x000fe4000f8e50ff */
[----:B------:R-:W-:Y:S02]  /*3f90*/  USEL UR39, URZ, 0x1, UP1 ;  /* 0x00000001ff277887 */ /* 0x000fe40008800000 */
[----:B------:R-:W-:Y:S02]  /*3fa0*/  USEL UR18, UR18, URZ, UP1 ;  /* 0x000000ff12127287 */ /* 0x000fe40008800000 */
[----:B------:R-:W-:Y:S02]  /*3fb0*/  UIADD3 UR64, UPT, UPT, UR68, 0x2, URZ ;  /* 0x0000000244407890 */ /* 0x000fe4000fffe0ff */
[----:B------:R-:W-:Y:S01]  /*3fc0*/  @UP0 ULEA UR38, UR18, UR7, 0x3 ;  /* 0x0000000712260291 */ /* 0x000fe2000f8e18ff */
[----:B------:R-:W-:Y:S01]  /*3fd0*/  LOP3.LUT R2, R2, UR39, RZ, 0x3c, !PT ;  /* 0x0000002702027c12 */ /* 0x000fe2000f8e3cff */
[----:B------:R-:W-:Y:S02]  /*3fe0*/  UIADD3 UR62, UPT, UPT, UR66, 0x2, URZ ;  /* 0x00000002423e7890 */ /* 0x000fe4000fffe0ff */
[----:B------:R-:W-:Y:S01]  /*3ff0*/  UIADD3 UR60, UPT, UPT, UR68, 0x4, URZ ;  /* 0x00000004443c7890 */ /* 0x000fe2000fffe0ff */
[----:B-1----:R-:W-:Y:S01]  /*4000*/  @P0 SHF.L.U32 R0, R2, 0x1f, RZ ;  /* 0x0000001f02000819 */ /* 0x002fe200000006ff */
[----:B------:R-:W-:Y:S02]  /*4010*/  UIADD3 UR58, UPT, UPT, UR66, 0x4, URZ ;  /* 0x00000004423a7890 */ /* 0x000fe4000fffe0ff */
[----:B------:R-:W-:Y:S01]  /*4020*/  UIADD3 UR56, UPT, UPT, UR68, 0x6, URZ ;  /* 0x0000000644387890 */ /* 0x000fe2000fffe0ff */
[----:B------:R2:W3:Y:S01]  /*4030*/  @P0 SYNCS.PHASECHK.TRANS64.TRYWAIT P2, [UR38], R0 ;  /* 0x00000000ff0005a7 */ /* 0x0004e20008041126 */
[----:B------:R-:W-:Y:S02]  /*4040*/  UIADD3 UR54, UPT, UPT, UR66, 0x6, URZ ;  /* 0x0000000642367890 */ /* 0x000fe4000fffe0ff */
        /* <DEDUP_REMOVED lines=10> */
[----:B------:R-:W-:Y:S02]  /*40f0*/  UIADD3 UR15, UPT, UPT, UR15, -0x1, URZ ;  /* 0xffffffff0f0f7890 */ /* 0x000fe4000fffe0ff */
[----:B------:R-:W-:Y:S01]  /*4100*/  UISETP.NE.AND UP0, UPT, UR17, UR16, UPT ;  /* 0x000000101100728c */ /* 0x000fe2000bf05270 */
[----:B------:R-:W-:Y:S01]  /*4110*/  UMOV UR69, 0x40004000 ;  /* 0x4000400000457882 */ /* 0x000fe20000000000 */
[----:B------:R-:W-:Y:S01]  /*4120*/  UMOV UR67, 0x40004040 ;  /* 0x4000404000437882 */ /* 0x000fe20000000000 */
[----:B------:R-:W-:Y:S01]  /*4130*/  UMOV UR65, 0x40004000 ;  /* 0x4000400000417882 */ /* 0x000fe20000000000 */
[----:B------:R-:W-:Y:S01]  /*4140*/  UTCHMMA.2CTA gdesc[UR66], gdesc[UR68], tmem[UR9], tmem[UR36], idesc[UR37], UP3 ;  /* 0x00ff2444420075ea */ /* 0x000fe20009a00009 */
[----:B------:R-:W-:Y:S01]  /*4150*/  UPLOP3.LUT UP3, UPT, UPT, UPT, UPT, 0x80, 0x8 ;  /* 0x000000000008789c */ /* 0x000fe20003f6f070 */
[----:B------:R-:W-:Y:S01]  /*4160*/  UMOV UR63, 0x40004040 ;  /* 0x40004040003f7882 */ /* 0x000fe20000000000 */
[----:B------:R-:W-:Y:S01]  /*4170*/  UMOV UR61, 0x40004000 ;  /* 0x40004000003d7882 */ /* 0x000fe20000000000 */
[----:B------:R-:W-:Y:S01]  /*4180*/  UTCHMMA.2CTA gdesc[UR62], gdesc[UR64], tmem[UR9], tmem[UR34], idesc[UR35], UPT ;  /* 0x00ff22403e0075ea */ /* 0x000fe2000ba00009 */
[----:B------:R-:W-:Y:S01]  /*4190*/  UMOV UR59, 0x40004040 ;  /* 0x40004040003b7882 */ /* 0x000fe20000000000 */
[----:B------:R-:W-:Y:S01]  /*41a0*/  UMOV UR57, 0x40004000 ;  /* 0x4000400000397882 */ /* 0x000fe20000000000 */
[----:B------:R1:W-:Y:S01]  /*41b0*/  UTCHMMA.2CTA gdesc[UR58], gdesc[UR60], tmem[UR9], tmem[UR32], idesc[UR33], UPT ;  /* 0x00ff203c3a0075ea */ /* 0x0003e2000ba00009 */
        /* <DEDUP_REMOVED lines=11> */
[----:B------:R-:W-:Y:S01]  /*4270*/  UMOV UR39, 0x40004040 ;  /* 0x4000404000277882 */ /* 0x000fe20000000000 */
[----:B------:R2:W-:Y:S01]  /*4280*/  UTCHMMA.2CTA gdesc[UR42], gdesc[UR44], tmem[UR9], tmem[UR24], idesc[UR25], UPT ;  /* 0x00ff182c2a0075ea */ /* 0x0005e2000ba00009 */
[----:B------:R2:W-:Y:S01]  /*4290*/  UTCHMMA.2CTA gdesc[UR38], gdesc[UR40], tmem[UR9], tmem[UR22], idesc[UR23], UPT ;  /* 0x00ff1628260075ea */ /* 0x0005e2000ba00009 */
[----:B------:R2:W-:Y:S01]  /*42a0*/  UTCBAR.2CTA.MULTICAST [UR14], URZ, UR11 ;  /* 0x000000ff0e0073e9 */ /* 0x0005e2000820080b */
[----:B-1----:R-:W-:Y:S01]  /*42b0*/  UMOV UR58, UR18 ;  /* 0x00000012003a7c82 */ /* 0x002fe20008000000 */
[----:B------:R-:W-:Y:S05]  /*42c0*/  BRA.U UP0, `(.L_x_82) ;  /* 0xfffffffd00007547 */ /* 0x000fea000b83ffff */
.L_x_79:
[----:B------:R-:W-:Y:S01]  /*42d0*/  UIADD3 UR8, UPT, UPT, UR8, 0x110, URZ ;  /* 0x0000011008087890 */ /* 0x000fe2000fffe0ff */
[----:B------:R-:W-:-:S08]  /*42e0*/  UMOV UR17, UR16 ;  /* 0x0000001000117c82 */ /* 0x000fd00008000000 */
[----:B------:R4:W-:Y:S01]  /*42f0*/  UTCBAR.2CTA.MULTICAST [UR8], URZ, UR10 ;  /* 0x000000ff080073e9 */ /* 0x0009e2000820080a */
[----:B------:R-:W-:Y:S02]  /*4300*/  NOP ;  /* 0x0000000000007918 */ /* 0x000fe40000000000 */
.L_x_77:
[----:B------:R-:W-:Y:S01]  /*4310*/  UIADD3 UR19, UPT, UPT, UR19, 0x1, URZ ;  /* 0x0000000113137890 */ /* 0x000fe2000fffe0ff */
[----:B------:R-:W-:-:S03]  /*4320*/  ISETP.NE.AND P0, PT, R8, 0x2, PT ;  /* 0x000000020800780c */ /* 0x000fc60003f05270 */
[----:B------:R-:W-:Y:S01]  /*4330*/  UISETP.NE.AND UP0, UPT, UR19, 0x4, UPT ;  /* 0x000000041300788c */ /* 0x000fe2000bf05270 */
[----:B-12---:R-:W-:Y:S02]  /*4340*/  SEL R0, RZ, 0x1, P0 ;  /* 0x00000001ff007807 */ /* 0x006fe40000000000 */
[----:B------:R-:W-:Y:S01]  /*4350*/  SEL R8, R8, RZ, P0 ;  /* 0x000000ff08087207 */ /* 0x000fe20000000000 */
[----:B----4-:R-:W-:Y:S01]  /*4360*/  USEL UR8, URZ, 0x1, UP0 ;  /* 0x00000001ff087887 */ /* 0x010fe20008000000 */
[----:B------:R-:W-:Y:S01]  /*4370*/  LOP3.LUT R3, R3, R0, RZ, 0x3c, !PT ;  /* 0x0000000003037212 */ /* 0x000fe200078e3cff */
[----:B------:R-:W-:-:S04]  /*4380*/  USEL UR19, UR19, URZ, UP0 ;  /* 0x000000ff13137287 */ /* 0x000fc80008000000 */
[----:B------:R-:W-:Y:S01]  /*4390*/  LOP3.LUT R9, R9, UR8, RZ, 0x3c, !PT ;  /* 0x0000000809097c12 */ /* 0x000fe2000f8e3cff */
[----:B------:R-:W-:Y:S07]  /*43a0*/  @P1 BRA `(.L_x_83) ;  /* 0xfffffff800381947 */ /* 0x000fee000383ffff */
[----:B------:R-:W1:Y:S01]  /*43b0*/  S2UR UR6, SR_CgaCtaId ;  /* 0x00000000000679c3 */ /* 0x000e620000008800 */
[----:B------:R-:W-:Y:S01]  /*43c0*/  ELECT P0, URZ, PT ;  /* 0x0000000000ff782f */ /* 0x000fe20003800000 */
[----:B------:R-:W-:Y:S01]  /*43d0*/  HFMA2 R0, -RZ, RZ, 0, 5.9604644775390625e-08 ;  /* 0x00000001ff007431 */ /* 0x000fe200000001ff */
[----:B------:R-:W-:-:S05]  /*43e0*/  UMOV UR8, 0x40 ;  /* 0x0000004000087882 */ /* 0x000fca0000000000 */
[----:B------:R-:W-:Y:S01]  /*43f0*/  UVIRTCOUNT.DEALLOC.SMPOOL 0x80 ;  /* 0x000000800000784c */ /* 0x000fe20000000000 */
[----:B------:R-:W-:Y:S02]  /*4400*/  UISETP.NE.AND UP0, UPT, UR5, URZ, UPT ;  /* 0x000000ff0500728c */ /* 0x000fe4000bf05270 */
[----:B-1----:R-:W-:-:S09]  /*4410*/  ULEA UR6, UR6, UR8, 0x18 ;  /* 0x0000000806067291 */ /* 0x002fd2000f8ec0ff */
[----:B------:R1:W-:Y:S01]  /*4420*/  @P0 STS.U8 [UR6+0x1c], R0 ;  /* 0x00001c00ff000988 */ /* 0x0003e20008000006 */
[----:B------:R-:W-:Y:S05]  /*4430*/  BRA.U UP0, `(.L_x_84) ;  /* 0x0000000100a07547 */ /* 0x000fea000b800000 */
[----:B------:R-:W-:Y:S01]  /*4440*/  UIADD3 UR5, UPT, UPT, UR7, 0x130, URZ ;  /* 0x0000013007057890 */ /* 0x000fe2000fffe0ff */
[----:B------:R-:W-:-:S03]  /*4450*/  SHF.L.U32 R2, R9, 0x1f, RZ ;  /* 0x0000001f09027819 */ /* 0x000fc600000006ff */
[----:B------:R-:W-:-:S09]  /*4460*/  ULEA UR8, UR19, UR5, 0x3 ;  /* 0x0000000513087291 */ /* 0x000fd2000f8e18ff */
[----:B------:R-:W2:Y:S02]  /*4470*/  SYNCS.PHASECHK.TRANS64.TRYWAIT P0, [UR8], R2 ;  /* 0x00000002ff0075a7 */ /* 0x000ea40008001108 */
[----:B--2---:R-:W-:Y:S05]  /*4480*/  @!P0 BRA `(.L_x_85) ;  /* 0x0000003000948947 */ /* 0x004fea0003800000 */
.L_x_168:
        /* <DEDUP_REMOVED lines=9> */
.L_x_170:
        /* <DEDUP_REMOVED lines=9> */
.L_x_172:
[----:B------:R-:W-:-:S04]  /*45b0*/  UIADD3 UR9, UPT, UPT, UR9, 0x1, URZ ;  /* 0x0000000109097890 */ /* 0x000fc8000fffe0ff */
[----:B------:R-:W-:-:S04]  /*45c0*/  UISETP.NE.AND UP1, UPT, UR9, 0x4, UPT ;  /* 0x000000040900788c */ /* 0x000fc8000bf25270 */
[----:B------:R-:W-:Y:S02]  /*45d0*/  USEL UR8, URZ, 0x1, UP1 ;  /* 0x00000001ff087887 */ /* 0x000fe40008800000 */
[----:B------:R-:W-:-:S04]  /*45e0*/  USEL UR9, UR9, URZ, UP1 ;  /* 0x000000ff09097287 */ /* 0x000fc80008800000 */
[----:B------:R-:W-:Y:S01]  /*45f0*/  ULEA UR9, UR9, UR5, 0x3 ;  /* 0x0000000509097291 */ /* 0x000fe2000f8e18ff */
[----:B------:R-:W-:-:S04]  /*4600*/  LOP3.LUT R2, R2, UR8, RZ, 0x3c, !PT ;  /* 0x0000000802027c12 */ /* 0x000fc8000f8e3cff */
[----:B------:R-:W-:Y:S01]  /*4610*/  SHF.L.U32 R2, R2, 0x1f, RZ ;  /* 0x0000001f02027819 */ /* 0x000fe200000006ff */
[----:B-1----:R-:W-:-:S04]  /*4620*/  IMAD.U32 R0, RZ, RZ, UR9 ;  /* 0x00000009ff007e24 */ /* 0x002fc8000f8e00ff */
[----:B------:R1:W2:Y:S03]  /*4630*/  SYNCS.PHASECHK.TRANS64.TRYWAIT P0, [R0+URZ], R2 ;  /* 0x00000002000075a7 */ /* 0x0002a600080011ff */
[----:B--2---:R-:W-:Y:S05]  /*4640*/  @!P0 NANOSLEEP.SYNCS 0x989680 ;  /* 0x009896800000895d */ /* 0x004fea0003900000 */
[----:B------:R-:W2:Y:S02]  /*4650*/  @!P0 SYNCS.PHASECHK.TRANS64 P0, [R0+URZ], R2 ;  /* 0x00000002000085a7 */ /* 0x000ea400080010ff */
[----:B--2---:R-:W-:Y:S05]  /*4660*/  @P0 BRA `(.L_x_88) ;  /* 0x0000000000200947 */ /* 0x004fea0003800000 */
.L_x_89:
[----:B--2---:R2:W4:Y:S02]  /*4670*/  SYNCS.PHASECHK.TRANS64.TRYWAIT P0, [R0+URZ], R2 ;  /* 0x00000002000075a7 */ /* 0x00452400080011ff */
[----:B----4-:R-:W-:Y:S05]  /*4680*/  @!P0 NANOSLEEP.SYNCS 0x989680 ;  /* 0x009896800000895d */ /* 0x010fea0003900000 */
[----:B------:R-:W4:Y:S02]  /*4690*/  @!P0 SYNCS.PHASECHK.TRANS64 P0, [R0+URZ], R2 ;  /* 0x00000002000085a7 */ /* 0x000f2400080010ff */
[----:B----4-:R-:W-:Y:S05]  /*46a0*/  @!P0 BRA `(.L_x_89) ;  /* 0xfffffffc00f08947 */ /* 0x010fea000383ffff */
[----:B------:R-:W-:Y:S05]  /*46b0*/  BRA `(.L_x_88) ;  /* 0x00000000000c7947 */ /* 0x000fea0003800000 */
.L_x_84:
[----:B------:R-:W-:-:S04]  /*46c0*/  UIADD3 UR5, UPT, UPT, UR7, 0x170, URZ ;  /* 0x0000017007057890 */ /* 0x000fc8000fffe0ff */
[----:B------:R-:W-:-:S09]  /*46d0*/  UPRMT UR5, UR4, 0x654, UR5 ;  /* 0x0000065404057896 */ /* 0x000fd20008000005 */
[----:B------:R-:W-:Y:S03]  /*46e0*/  SYNCS.ARRIVE.TRANS64.RED.A1T0 RZ, [UR5], RZ ;  /* 0x000000ffffff79a7 */ /* 0x000fe60008100405 */
.L_x_88:
[----:B-12---:R-:W-:Y:S01]  /*46f0*/  SHF.L.U32 R2, RZ, 0x1f, RZ ;  /* 0x0000001fff027819 */ /* 0x006fe200000006ff */
[----:B------:R-:W-:Y:S01]  /*4700*/  UIADD3 UR5, UPT, UPT, UR7, 0x170, URZ ;  /* 0x0000017007057890 */ /* 0x000fe2000fffe0ff */
[----:B------:R-:W-:Y:S02]  /*4710*/  PLOP3.LUT P0, PT, PT, PT, UP0, 0x80, 0x8 ;  /* 0x000000000008781c */ /* 0x000fe40003f0f008 */
[----:B------:R-:W1:Y:S02]  /*4720*/  SYNCS.PHASECHK.TRANS64.TRYWAIT P1, [UR7+0x170], R2 ;  /* 0x00017002ff0075a7 */ /* 0x000e640008021107 */
[----:B-1----:R-:W-:Y:S09]  /*4730*/  @!P1 BRA `(.L_x_90) ;  /* 0x0000003000309947 */ /* 0x002ff20003800000 */
.L_x_174:
[----:B------:R-:W-:Y:S01]  /*4740*/  @!UP0 UPRMT UR5, UR4, 0x654, UR5 ;  /* 0x0000065404058896 */ /* 0x000fe20008000005 */
[----:B------:R-:W-:Y:S02]  /*4750*/  UMOV UR8, 0xffff ;  /* 0x0000ffff00087882 */ /* 0x000fe40000000000 */
[----:B------:R-:W-:-:S06]  /*4760*/  UMOV UR4, 0x1 ;  /* 0x0000000100047882 */ /* 0x000fcc0000000000 */
[----:B------:R-:W-:Y:S01]  /*4770*/  @!P0 SYNCS.ARRIVE.TRANS64.RED.A1T0 RZ, [UR5], RZ ;  /* 0x000000ffffff89a7 */ /* 0x000fe20008100405 */
[----:B------:R-:W-:Y:S01]  /*4780*/  NOP ;  /* 0x0000000000007918 */ /* 0x000fe20000000000 */
[----:B-1----:R-:W1:Y:S01]  /*4790*/  LDS R0, [UR6+0x14] ;  /* 0x00001406ff007984 */ /* 0x002e620008000800 */
[----:B------:R-:W-:-:S04]  /*47a0*/  ULOP3.LUT UR5, UR21, 0xffff, URZ, 0xc0, !UPT ;  /* 0x0000ffff15057892 */ /* 0x000fc8000f8ec0ff */
[----:B------:R-:W-:-:S04]  /*47b0*/  USHF.R.U32.HI UR5, URZ, 0x5, UR5 ;  /* 0x00000005ff057899 */ /* 0x000fc80008011605 */
[----:B------:R-:W-:Y:S02]  /*47c0*/  USHF.L.U32 UR8, UR8, UR5, URZ ;  /* 0x0000000508087299 */ /* 0x000fe400080006ff */
[----:B------:R-:W-:-:S04]  /*47d0*/  USHF.L.U32 UR4, UR4, UR5, URZ ;  /* 0x0000000504047299 */ /* 0x000fc800080006ff */
[----:B-1----:R-:W-:-:S04]  /*47e0*/  LOP3.LUT R0, R0, UR8, RZ, 0xc0, !PT ;  /* 0x0000000800007c12 */ /* 0x002fc8000f8ec0ff */
[----:B------:R-:W-:-:S13]  /*47f0*/  ISETP.NE.AND P0, PT, R0, UR8, PT ;  /* 0x0000000800007c0c */ /* 0x000fda000bf05270 */
[----:B------:R-:W-:Y:S05]  /*4800*/  @P0 BRA `(.L_x_91) ;  /* 0x0000000000580947 */ /* 0x000fea0003800000 */
[----:B------:R-:W1:Y:S02]  /*4810*/  LDS R0, [UR6+0x18] ;  /* 0x00001806ff007984 */ /* 0x000e640008000800 */
[----:B-1----:R-:W-:-:S04]  /*4820*/  LOP3.LUT R0, R0, UR4, RZ, 0xc0, !PT ;  /* 0x0000000400007c12 */ /* 0x002fc8000f8ec0ff */
[----:B------:R-:W-:-:S13]  /*4830*/  ISETP.NE.AND P0, PT, R0, UR4, PT ;  /* 0x0000000400007c0c */ /* 0x000fda000bf05270 */
[----:B------:R-:W-:Y:S05]  /*4840*/  @P0 BRA `(.L_x_92) ;  /* 0x00000000003c0947 */ /* 0x000fea0003800000 */
[----:B------:R-:W1:Y:S01]  /*4850*/  S2R R2, SR_LANEID ;  /* 0x0000000000027919 */ /* 0x000e620000000000 */
[----:B------:R-:W-:Y:S01]  /*4860*/  ULOP3.LUT UR8, URZ, UR8, URZ, 0x33, !UPT ;  /* 0x00000008ff087292 */ /* 0x000fe2000f8e33ff */
[----:B------:R-:W-:Y:S02]  /*4870*/  VOTEU.ANY UR7, UPT, PT ;  /* 0x0000000000077886 */ /* 0x000fe400038e0100 */
[----:B------:R-:W-:-:S03]  /*4880*/  UFLO.U32 UR7, UR7 ;  /* 0x00000007000772bd */ /* 0x000fc600080e0000 */
[----:B------:R-:W-:-:S04]  /*4890*/  IMAD.U32 R0, RZ, RZ, UR8 ;  /* 0x00000008ff007e24 */ /* 0x000fc8000f8e00ff */
[----:B------:R2:W4:Y:S02]  /*48a0*/  REDUX UR5, R0 ;  /* 0x00000000000573c4 */ /* 0x0005240000000000 */
[----:B------:R1:W-:Y:S02]  /*48b0*/  UTCATOMSWS.AND URZ, UR8 ;  /* 0x0000000800ff79e3 */ /* 0x0003e40008000000 */
[----:B-1----:R-:W-:Y:S02]  /*48c0*/  ISETP.EQ.U32.AND P0, PT, R2, UR7, PT ;  /* 0x0000000702007c0c */ /* 0x002fe4000bf02070 */
[----:B--2---:R-:W-:Y:S02]  /*48d0*/  LOP3.LUT R0, RZ, UR4, RZ, 0x33, !PT ;  /* 0x00000004ff007c12 */ /* 0x004fe4000f8e33ff */
[----:B----4-:R-:W-:Y:S02]  /*48e0*/  MOV R2, UR5 ;  /* 0x0000000500027c02 */ /* 0x010fe40008000f00 */
[----:B------:R-:W1:Y:S07]  /*48f0*/  REDUX UR4, R0 ;  /* 0x00000000000473c4 */ /* 0x000e6e0000000000 */
[----:B------:R2:W-:Y:S01]  /*4900*/  @P0 ATOMS.AND RZ, [UR6+0x14], R2 ;  /* 0x00001402ffff098c */ /* 0x0005e2000a800006 */
[----:B-1----:R-:W-:-:S05]  /*4910*/  IMAD.U32 R0, RZ, RZ, UR4 ;  /* 0x00000004ff007e24 */ /* 0x002fca000f8e00ff */
[----:B------:R2:W-:Y:S01]  /*4920*/  @P0 ATOMS.AND RZ, [UR6+0x18], R0 ;  /* 0x00001800ffff098c */ /* 0x0005e2000a800006 */
[----:B------:R-:W-:Y:S05]  /*4930*/  BRA `(.L_x_93) ;  /* 0x0000000000147947 */ /* 0x000fea0003800000 */
.L_x_92:
[----:B------:R-:W-:Y:S02]  /*4940*/  MOV R2, 0x4960 ;  /* 0x0000496000027802 */ /* 0x000fe40000000f00 */
[----:B---3-5:R-:W-:Y:S05]  /*4950*/  CALL.REL.NOINC `($__internal_0_$__cuda_sm10x_tcgen05_guardrail_trap_col_being_dealloced_not_returned_by_alloc) ;  /* 0x0000003000587944 */ /* 0x028fea0003c00000 */
[----:B------:R-:W-:Y:S05]  /*4960*/  BRA `(.L_x_93) ;  /* 0x0000000000087947 */ /* 0x000fea0003800000 */
.L_x_91:
[----:B------:R-:W-:Y:S02]  /*4970*/  MOV R2, 0x4990 ;  /* 0x0000499000027802 */ /* 0x000fe40000000f00 */
[----:B---3-5:R-:W-:Y:S05]  /*4980*/  CALL.REL.NOINC `($__internal_2_$__cuda_sm10x_tcgen05_guardrail_trap_unallocated_columns_being_dealloced) ;  /* 0x0000003000647944 */ /* 0x028fea0003c00000 */
.L_x_93:
[----:B------:R-:W-:Y:S01]  /*4990*/  NOP ;  /* 0x0000000000007918 */ /* 0x000fe20000000000 */
[----:B------:R-:W-:Y:S05]  /*49a0*/  EXIT ;  /* 0x000000000000794d */ /* 0x000fea0003800000 */
.L_x_64:
[----:B------:R-:W-:-:S09]  /*49b0*/  UISETP.NE.OR UP5, UPT, UR10, 0x3, !UP5 ;  /* 0x000000030a00788c */ /* 0x000fd2000efa5670 */
[----:B------:R-:W-:Y:S05]  /*49c0*/  BRA.U UP5, `(.L_x_94) ;  /* 0x0000000d050c7547 */ /* 0x000fea000b800000 */
[----:B------:R-:W1:Y:S01]  /*49d0*/  LDC R0, c[0x0][0xb30] ;  /* 0x0002cc00ff007b82 */ /* 0x000e620000000800 */
[----:B------:R-:W2:Y:S01]  /*49e0*/  LDCU.64 UR8, c[0x0][0x888] ;  /* 0x00011100ff0877ac */ /* 0x000ea20008000a00 */
[----:B------:R-:W-:Y:S01]  /*49f0*/  IMAD.MOV.U32 R28, RZ, RZ, 0x1 ;  /* 0x00000001ff1c7424 */ /* 0x000fe200078e00ff */
[----:B------:R-:W-:Y:S01]  /*4a00*/  CS2R R26, SRZ ;  /* 0x00000000001a7805 */ /* 0x000fe2000001ff00 */
[----:B------:R-:W-:Y:S01]  /*4a10*/  IMAD.MOV.U32 R24, RZ, RZ, 0x800 ;  /* 0x00000800ff187424 */ /* 0x000fe200078e00ff */
[----:B------:R-:W3:Y:S03]  /*4a20*/  LDCU.64 UR4, c[0x0][0x890] ;  /* 0x00011200ff0477ac */ /* 0x000ee60008000a00 */
[----:B------:R-:W4:Y:S01]  /*4a30*/  LDC R23, c[0x0][0x370] ;  /* 0x0000dc00ff177b82 */ /* 0x000f220000000800 */
[----:B------:R-:W-:Y:S01]  /*4a40*/  UMOV UR6, 0x400 ;  /* 0x0000040000067882 */ /* 0x000fe20000000000 */
[----:B------:R-:W-:-:S02]  /*4a50*/  UPLOP3.LUT UP1, UPT, UPT, UPT, UPT, 0x40, 0x4 ;  /* 0x000000000004789c */ /* 0x000fc40003f2e870 */
[----:B------:R-:W-:Y:S01]  /*4a60*/  ULEA UR6, UR37, UR6, 0x18 ;  /* 0x0000000625067291 */ /* 0x000fe2000f8ec0ff */
[----:B------:R-:W-:-:S03]  /*4a70*/  UMOV UR15, URZ ;  /* 0x000000ff000f7c82 */ /* 0x000fc60008000000 */
[----:B------:R-:W4:Y:S01]  /*4a80*/  LDC R3, c[0x0][0xb0c] ;  /* 0x0002c300ff037b82 */ /* 0x000f220000000800 */
[----:B--2---:R-:W-:Y:S02]  /*4a90*/  UISETP.NE.U32.AND UP2, UPT, UR8, URZ, UPT ;  /* 0x000000ff0800728c */ /* 0x004fe4000bf45070 */
[----:B---3--:R-:W-:-:S05]  /*4aa0*/  UISETP.NE.U32.AND UP3, UPT, UR4, URZ, UPT ;  /* 0x000000ff0400728c */ /* 0x008fca000bf65070 */
[----:B------:R-:W2:Y:S01]  /*4ab0*/  LDC R20, c[0x0][0xb20] ;  /* 0x0002c800ff147b82 */ /* 0x000ea20000000800 */
[----:B-1----:R-:W-:Y:S01]  /*4ac0*/  ISETP.NE.AND P1, PT, R0, 0x1, PT ;  /* 0x000000010000780c */ /* 0x002fe20003f25270 */
[----:B------:R-:W-:Y:S02]  /*4ad0*/  UISETP.NE.AND.EX UP2, UPT, UR9, URZ, UPT, UP2 ;  /* 0x000000ff0900728c */ /* 0x000fe4000bf45320 */
[----:B------:R-:W-:-:S04]  /*4ae0*/  UISETP.NE.AND.EX UP3, UPT, UR5, URZ, UPT, UP3 ;  /* 0x000000ff0500728c */ /* 0x000fc8000bf65330 */
[----:B------:R-:W1:Y:S08]  /*4af0*/  LDC.64 R32, c[0x0][0x348] ;  /* 0x0000d200ff207b82 */ /* 0x000e700000000a00 */
[----:B------:R-:W3:Y:S08]  /*4b00*/  LDC.64 R14, c[0x0][0xb10] ;  /* 0x0002c400ff0e7b82 */ /* 0x000ef00000000a00 */
[----:B------:R-:W1:Y:S08]  /*4b10*/  LDC.64 R6, c[0x0][0xb18] ;  /* 0x0002c600ff067b82 */ /* 0x000e700000000a00 */
[----:B------:R-:W1:Y:S08]  /*4b20*/  LDC.64 R4, c[0x0][0xb28] ;  /* 0x0002ca00ff047b82 */ /* 0x000e700000000a00 */
[----:B--2-4-:R-:W1:Y:S02]  /*4b30*/  LDC R21, c[0x0][0x374] ;  /* 0x0000dd00ff157b82 */ /* 0x014e640000000800 */
.L_x_102:
[C---:B------:R-:W-:Y:S02]  /*4b40*/  LEA R0, R27.reuse, UR6, 0x3 ;  /* 0x000000061b007c11 */ /* 0x040fe4000f8e18ff */
[----:B------:R-:W-:Y:S02]  /*4b50*/  SHF.L.U32 R2, R26, 0x1f, RZ ;  /* 0x0000001f1a027819 */ /* 0x000fe400000006ff */
[----:B------:R-:W-:Y:S02]  /*4b60*/  LEA R16, R27, UR6, 0x4 ;  /* 0x000000061b107c11 */ /* 0x000fe4000f8e20ff */
[----:B--2---:R-:W2:Y:S02]  /*4b70*/  SYNCS.PHASECHK.TRANS64.TRYWAIT P0, [R0+URZ+0xf0], R2 ;  /* 0x0000f002000075a7 */ /* 0x004ea400080011ff */
[----:B--2---:R-:W-:Y:S05]  /*4b80*/  @!P0 BRA `(.L_x_95) ;  /* 0x0000002c00348947 */ /* 0x004fea0003800000 */
.L_x_175:
[----:B------:R-:W-:Y:S01]  /*4b90*/  ISETP.GE.AND P0, PT, R22, 0x1, PT ;  /* 0x000000011600780c */ /* 0x000fe20003f06270 */
[----:B------:R-:W4:Y:S01]  /*4ba0*/  LDS.128 R16, [R16+0x180] ;  /* 0x0001800010107984 */ /* 0x000f220000000c00 */
[----:B------:R-:W-:Y:S01]  /*4bb0*/  ISETP.NE.U32.AND P4, PT, RZ, UR4, PT ;  /* 0x00000004ff007c0c */ /* 0x000fe2000bf85070 */
[----:B--2---:R-:W-:Y:S03]  /*4bc0*/  VIADD R0, R0, 0x100 ;  /* 0x0000010000007836 */ /* 0x004fe60000000000 */
[----:B------:R-:W-:Y:S01]  /*4bd0*/  ISETP.NE.AND.EX P4, PT, RZ, UR5, PT, P4 ;  /* 0x00000005ff007c0c */ /* 0x000fe2000bf85340 */
[----:B------:R-:W-:Y:S01]  /*4be0*/  @!PT LDS RZ, [RZ] ;  /* 0x00000000fffff984 */ /* 0x000fe20000000800 */
[----:B------:R-:W-:Y:S01]  /*4bf0*/  @!PT LDS RZ, [RZ] ;  /* 0x00000000fffff984 */ /* 0x000fe20000000800 */
[----:B------:R-:W-:Y:S01]  /*4c00*/  @!PT LDS RZ, [RZ] ;  /* 0x00000000fffff984 */ /* 0x000fe20000000800 */
[----:B------:R-:W-:Y:S01]  /*4c10*/  @!PT LDS RZ, [RZ] ;  /* 0x00000000fffff984 */ /* 0x000fe20000000800 */
[----:B------:R2:W-:Y:S06]  /*4c20*/  MEMBAR.ALL.CTA ;  /* 0x0000000000007992 */ /* 0x0005ec0000008000 */
[----:B--2---:R-:W2:Y:S01]  /*4c30*/  FENCE.VIEW.ASYNC.S ;  /* 0x00000000000073c6 */ /* 0x004ea20000000000 */
[----:B------:R-:W-:Y:S04]  /*4c40*/  PRMT R0, RZ, 0x654, R0 ;  /* 0x00000654ff007816 */ /* 0x000fe80000000000 */
[----:B--2---:R2:W-:Y:S01]  /*4c50*/  SYNCS.ARRIVE.TRANS64.RED.A1T0 RZ, [R0+URZ], RZ ;  /* 0x000000ff00ff79a7 */ /* 0x0045e200081004ff */
[----:B----4-:R-:W-:Y:S11]  /*4c60*/  LOP3.LUT P3, RZ, R18, 0x1, RZ, 0xc0, !PT ;  /* 0x0000000112ff7812 */ /* 0x010ff6000786c0ff */
[----:B------:R-:W-:Y:S02]  /*4c70*/  @!UPT UIADD3 URZ, UPT, UPT, URZ, URZ, URZ ;  /* 0x000000fffffff290 */ /* 0x000fe4000fffe0ff */
[----:B------:R-:W-:Y:S02]  /*4c80*/  @P3 MOV R11, R16 ;  /* 0x00000010000b3202 */ /* 0x000fe40000000f00 */
[----:B------:R-:W-:Y:S01]  /*4c90*/  @P3 LOP3.LUT R10, R17, 0xffff, RZ, 0xc0, !PT ;  /* 0x0000ffff110a3812 */ /* 0x000fe200078ec0ff */
[----:B--2---:R-:W-:Y:S06]  /*4ca0*/  @!P0 BRA `(.L_x_96) ;  /* 0x0000000000a48947 */ /* 0x004fec0003800000 */
[-C--:B-1----:R-:W-:Y:S01]  /*4cb0*/  IMAD.HI.U32 R0, R21, R7.reuse, RZ ;  /* 0x0000000715007227 */ /* 0x082fe200078e00ff */
[----:B------:R-:W-:Y:S02]  /*4cc0*/  ISETP.NE.AND P0, PT, R6, 0x1, PT ;  /* 0x000000010600780c */ /* 0x000fe40003f05270 */
[----:B------:R-:W-:Y:S01]  /*4cd0*/  ISETP.NE.AND P2, PT, R22, 0x1, PT ;  /* 0x000000011600780c */ /* 0x000fe20003f45270 */
[----:B---3--:R-:W-:Y:S01]  /*4ce0*/  IMAD.HI.U32 R9, R23, R14, RZ ;  /* 0x0000000e17097227 */ /* 0x008fe200078e00ff */
[----:B------:R-:W-:Y:S02]  /*4cf0*/  SHF.R.U32.HI R0, RZ, R20, R0 ;  /* 0x00000014ff007219 */ /* 0x000fe40000011600 */
[----:B------:R-:W-:Y:S01]  /*4d00*/  ISETP.NE.AND P5, PT, R3, 0x1, PT ;  /* 0x000000010300780c */ /* 0x000fe20003fa5270 */
[----:B------:R-:W-:Y:S01]  /*4d10*/  IMAD.HI.U32 R13, R10, R7, RZ ;  /* 0x000000070a0d7227 */ /* 0x000fe200078e00ff */
[----:B------:R-:W-:Y:S02]  /*4d20*/  SHF.R.U32.HI R9, RZ, R15, R9 ;  /* 0x0000000fff097219 */ /* 0x000fe40000011609 */
[----:B------:R-:W-:Y:S01]  /*4d30*/  SEL R0, R21, R0, !P0 ;  /* 0x0000000015007207 */ /* 0x000fe20004000000 */
[----:B------:R-:W-:Y:S01]  /*4d40*/  IMAD.HI.U32 R12, R11, R14, RZ ;  /* 0x0000000e0b0c7227 */ /* 0x000fe200078e00ff */
[----:B------:R-:W-:Y:S03]  /*4d50*/  SEL R9, R23, R9, !P5 ;  /* 0x0000000917097207 */ /* 0x000fe60006800000 */
[-C--:B------:R-:W-:Y:S01]  /*4d60*/  IMAD.HI.U32 R8, R0, R4.reuse, RZ ;  /* 0x0000000400087227 */ /* 0x080fe200078e00ff */
[----:B------:R-:W-:Y:S03]  /*4d70*/  SHF.R.U32.HI R12, RZ, R15, R12 ;  /* 0x0000000fff0c7219 */ /* 0x000fe6000001160c */
[----:B------:R-:W-:Y:S01]  /*4d80*/  IMAD.HI.U32 R2, R9, R4, RZ ;  /* 0x0000000409027227 */ /* 0x000fe200078e00ff */
[-C--:B------:R-:W-:Y:S02]  /*4d90*/  @P2 SHF.R.U32.HI R0, RZ, R5.reuse, R8 ;  /* 0x00000005ff002219 */ /* 0x080fe40000011608 */
[----:B------:R-:W-:Y:S02]  /*4da0*/  SHF.R.U32.HI R8, RZ, R20, R13 ;  /* 0x00000014ff087219 */ /* 0x000fe4000001160d */
[----:B------:R-:W-:Y:S01]  /*4db0*/  @P2 SHF.R.U32.HI R9, RZ, R5, R2 ;  /* 0x00000005ff092219 */ /* 0x000fe20000011602 */
[----:B------:R-:W-:Y:S01]  /*4dc0*/  IMAD R0, R22, R0, RZ ;  /* 0x0000000016007224 */ /* 0x000fe200078e02ff */
[----:B------:R-:W-:Y:S02]  /*4dd0*/  SEL R8, R10, R8, !P0 ;  /* 0x000000080a087207 */ /* 0x000fe40004000000 */
[----:B------:R-:W-:Y:S01]  /*4de0*/  SEL R2, R11, R12, !P5 ;  /* 0x0000000c0b027207 */ /* 0x000fe20006800000 */
[----:B------:R-:W-:Y:S01]  /*4df0*/  IMAD R12, R22, R9, RZ ;  /* 0x00000009160c7224 */ /* 0x000fe200078e02ff */
[C---:B------:R-:W-:Y:S01]  /*4e00*/  ISETP.GE.AND P0, PT, R8.reuse, R0, PT ;  /* 0x000000000800720c */ /* 0x040fe20003f06270 */
[----:B------:R-:W-:Y:S03]  /*4e10*/  IMAD.HI.U32 R0, R8, R4, RZ ;  /* 0x0000000408007227 */ /* 0x000fe600078e00ff */
[----:B------:R-:W-:Y:S02]  /*4e20*/  ISETP.GE.OR P0, PT, R2, R12, P0 ;  /* 0x0000000c0200720c */ /* 0x000fe40000706670 */
[-C--:B------:R-:W-:Y:S04]  /*4e30*/  SHF.R.U32.HI R0, RZ, R5.reuse, R0 ;  /* 0x00000005ff007219 */ /* 0x080fe80000011600 */
[----:B------:R-:W-:Y:S05]  /*4e40*/  SEL R13, R8, R0, !P2 ;  /* 0x00000000080d7207 */ /* 0x000fea0005000000 */
[----:B------:R-:W-:Y:S02]  /*4e50*/  IMAD.MOV R12, RZ, RZ, -R13 ;  /* 0x000000ffff0c7224 */ /* 0x000fe400078e0a0d */
[----:B------:R-:W-:Y:S04]  /*4e60*/  @!P0 IMAD.HI.U32 R0, R2, R4, RZ ;  /* 0x0000000402008227 */ /* 0x000fe800078e00ff */
[----:B------:R-:W-:Y:S01]  /*4e70*/  IMAD R12, R22, R12, R8 ;  /* 0x0000000c160c7224 */ /* 0x000fe200078e0208 */
[----:B------:R-:W-:Y:S04]  /*4e80*/  @!P0 SHF.R.U32.HI R0, RZ, R5, R0 ;  /* 0x00000005ff008219 */ /* 0x000fe80000011600 */
[----:B------:R-:W-:Y:S04]  /*4e90*/  @!P0 SEL R0, R2, R0, !P2 ;  /* 0x0000000002008207 */ /* 0x000fe80005000000 */
[----:B------:R-:W-:Y:S01]  /*4ea0*/  @!P0 IADD3 R13, PT, PT, R13, -R0, RZ ;  /* 0x800000000d0d8210 */ /* 0x000fe20007ffe0ff */
[----:B------:R-:W-:Y:S01]  /*4eb0*/  @!P0 IMAD R0, R9, R12, R0 ;  /* 0x0000000c09008224 */ /* 0x000fe200078e0200 */
[----:B------:R-:W-:Y:S01]  /*4ec0*/  IADD3 R9, PT, PT, -R8, RZ, RZ ;  /* 0x000000ff08097210 */ /* 0x000fe20007ffe1ff */
[--C-:B------:R-:W-:Y:S02]  /*4ed0*/  IMAD.MOV R12, RZ, RZ, -R2.reuse ;  /* 0x000000ffff0c7224 */ /* 0x100fe400078e0a02 */
[----:B------:R-:W-:Y:S02]  /*4ee0*/  @!P0 IMAD R8, R13, R22, R2 ;  /* 0x000000160d088224 */ /* 0x000fe400078e0202 */
[----:B------:R-:W-:Y:S02]  /*4ef0*/  @!P0 IMAD.MOV.U32 R2, RZ, RZ, R0 ;  /* 0x000000ffff028224 */ /* 0x000fe400078e0000 */
[----:B------:R-:W-:Y:S02]  /*4f00*/  IMAD R11, R3, R12, R11 ;  /* 0x0000000c030b7224 */ /* 0x000fe400078e020b */
[----:B------:R-:W-:Y:S02]  /*4f10*/  IMAD R10, R6, R9, R10 ;  /* 0x00000009060a7224 */ /* 0x000fe400078e020a */
[----:B------:R-:W-:Y:S02]  /*4f20*/  IMAD R11, R2, R3, R11 ;  /* 0x00000003020b7224 */ /* 0x000fe400078e020b */
[----:B------:R-:W-:Y:S02]  /*4f30*/  IMAD R10, R8, R6, R10 ;  /* 0x00000006080a7224 */ /* 0x000fe400078e020a */
.L_x_96:
[----:B------:R-:W-:Y:S05]  /*4f40*/  BRA.U UP1, `(.L_x_97) ;  /* 0x0000000101107547 */ /* 0x000fea000b800000 */
[----:B------:R-:W-:Y:S04]  /*4f50*/  MOV R2, UR7 ;  /* 0x0000000700027c02 */ /* 0x000fe80008000f00 */
[----:B------:R-:W-:Y:S04]  /*4f60*/  SHF.L.U32 R2, R2, 0x1f, RZ ;  /* 0x0000001f02027819 */ /* 0x000fe800000006ff */
[----:B------:R-:W2:Y:S02]  /*4f70*/  SYNCS.PHASECHK.TRANS64.TRYWAIT P0, [UR6+0xe8], R2 ;  /* 0x0000e802ff0075a7 */ /* 0x000ea40008001106 */
[----:B--2---:R-:W-:Y:S05]  /*4f80*/  @!P0 BRA `(.L_x_98) ;  /* 0x0000002800488947 */ /* 0x004fea0003800000 */
.L_x_97:
[----:B------:R-:W-:Y:S05]  /*4f90*/  BRA.U !UP3, `(.L_x_99) ;  /* 0x000000010b347547 */ /* 0x000fea000b800000 */
[----:B------:R-:W-:Y:S01]  /*4fa0*/  UPLOP3.LUT UP0, UPT, UPT, UPT, UP2, 0x80, 0x8 ;  /* 0x000000000008789c */ /* 0x000fe20003f0f020 */
[----:B--2---:R-:W-:Y:S02]  /*4fb0*/  HFMA2 R0, -RZ, RZ, 0, 5.9604644775390625e-08 ;  /* 0x00000001ff007431 */ /* 0x004fe400000001ff */
[----:B------:R-:W-:Y:S03]  /*4fc0*/  IMAD.MOV.U32 R49, RZ, RZ, 0x1 ;  /* 0x00000001ff317424 */ /* 0x000fe600078e00ff */
[----:B------:R-:W-:Y:S05]  /*4fd0*/  PLOP3.LUT P0, PT, PT, PT, UP0, 0x80, 0x8 ;  /* 0x000000000008781c */ /* 0x000fea0003f0f008 */
[----:B------:R-:W2:Y:S01]  /*4fe0*/  @UP0 LDCU.64 UR10, c[0x0][0x888] ;  /* 0x00011100ff0a07ac */ /* 0x000ea20008000a00 */
[----:B------:R-:W-:Y:S07]  /*4ff0*/  @UP0 UIMAD UR8, UR36, UR4, URZ ;  /* 0x00000004240802a4 */ /* 0x000fee000f8e02ff */
[----:B------:R-:W-:Y:S01]  /*5000*/  @!P0 PRMT R49, R0, 0x7610, R49 ;  /* 0x0000761000318816 */ /* 0x000fe20000000031 */
[----:B--2---:R-:W-:Y:S03]  /*5010*/  @UP0 UIMAD.WIDE UR10, UR8, 0x4, UR10 ;  /* 0x00000004080a08a5 */ /* 0x004fe6000f8e020a */
[----:B------:R-:W2:Y:S03]  /*5020*/  @!UP0 LDCU UR8, c[0x0][0x880] ;  /* 0x00011000ff0887ac */ /* 0x000ea60008000800 */
[----:B------:R-:W-:Y:S01]  /*5030*/  IMAD.U32 R8, RZ, RZ, UR10 ;  /* 0x0000000aff087e24 */ /* 0x000fe2000f8e00ff */
[----:B------:R-:W-:Y:S05]  /*5040*/  MOV R9, UR11 ;  /* 0x0000000b00097c02 */ /* 0x000fea0008000f00 */
[----:B-----5:R4:W5:Y:S02]  /*5050*/  @P0 LDG.E R30, desc[UR40][R8.64] ;  /* 0x00000028081e0981 */ /* 0x020964000c1e1900 */
[----:B--2-4-:R-:W-:Y:S07]  /*5060*/  @!P0 IMAD.U32 R30, RZ, RZ, UR8 ;  /* 0x00000008ff1e8e24 */ /* 0x014fee000f8e00ff */
.L_x_99:
[----:B-----5:R-:W-:Y:S01]  /*5070*/  @!P4 FSETP.EQ.AND P5, PT, R30, RZ, PT ;  /* 0x000000ff1e00c20b */ /* 0x020fe20003fa2000 */
[----:B------:R-:W-:Y:S01]  /*5080*/  @!UPT UIADD3 URZ, UPT, UPT, URZ, URZ, URZ ;  /* 0x000000fffffff290 */ /* 0x000fe2000fffe0ff */
[----:B------:R-:W-:Y:S11]  /*5090*/  @!P4 BRA `(.L_x_100) ;  /* 0x000000000014c947 */ /* 0x000ff60003800000 */
[----:B------:R-:W-:Y:S02]  /*50a0*/  LOP3.LUT P0, RZ, R49, 0xff, RZ, 0xc0, !PT ;  /* 0x000000ff31ff7812 */ /* 0x000fe4000780c0ff */
[----:B------:R-:W-:Y:S04]  /*50b0*/  PLOP3.LUT P5, PT, PT, PT, UP0, 0x80, 0x8 ;  /* 0x000000000008781c */ /* 0x000fe80003faf008 */
[----:B------:R-:W-:Y:S07]  /*50c0*/  PLOP3.LUT P5, PT, P5, PT, PT, 0x8, 0x80 ;  /* 0x000000000080781c */ /* 0x000fee0002fae170 */
[----:B------:R-:W-:Y:S11]  /*50d0*/  @P0 FSETP.EQ.AND P5, PT, R30, RZ, PT ;  /* 0x000000ff1e00020b */ /* 0x000ff60003fa2000 */
[----:B------:R-:W-:Y:S02]  /*50e0*/  @!UPT UIADD3 URZ, UPT, UPT, URZ, URZ, URZ ;  /* 0x000000fffffff290 */ /* 0x000fe4000fffe0ff */
.L_x_100:
[----:B------:R-:W4:Y:S01]  /*50f0*/  LDC.64 R8, c[0x0][0xb10] ;  /* 0x0002c400ff087b82 */ /* 0x000f220000000a00 */
[----:B------:R-:W-:Y:S01]  /*5100*/  ULEA UR13, UR15, UR6, 0x3 ;  /* 0x000000060f0d7291 */ /* 0x000fe2000f8e18ff */
[----:B------:R-:W-:Y:S01]  /*5110*/  SHF.L.U32 R29, R28, 0x1f, RZ ;  /* 0x0000001f1c1d7819 */ /* 0x000fe200000006ff */
[----:B------:R-:W-:Y:S01]  /*5120*/  VIADD R27, R27, 0x1 ;  /* 0x000000011b1b7836 */ /* 0x000fe20000000000 */
[----:B------:R-:W-:Y:S04]  /*5130*/  @P3 SHF.R.U32.HI R25, RZ, 0x10, R17 ;  /* 0x00000010ff193819 */ /* 0x000fe80000011611 */
[----:B------:R-:W5:Y:S02]  /*5140*/  LDC.64 R12, c[0x0][0xb18] ;  /* 0x0002c600ff0c7b82 */ /* 0x000f640000000a00 */
[----:B------:R-:W1:Y:S01]  /*5150*/  SYNCS.PHASECHK.TRANS64.TRYWAIT P4, [UR13+0xd0], R29 ;  /* 0x0000d01dff0075a7 */ /* 0x000e62000808110d */
[C---:B----4-:R-:W-:Y:S05]  /*5160*/  @!P1 IMAD.HI.U32 R8, R11.reuse, R8, RZ ;  /* 0x000000080b089227 */ /* 0x050fea00078e00ff */
[----:B--2---:R-:W2:Y:S01]  /*5170*/  @!P1 LDC R0, c[0x0][0xb20] ;  /* 0x0002c800ff009b82 */ /* 0x004ea20000000800 */
[----:B------:R-:W-:Y:S01]  /*5180*/  @!P1 SHF.R.U32.HI R8, RZ, R9, R8 ;  /* 0x00000009ff089219 */ /* 0x000fe20000011608 */
[----:B-----5:R-:W-:Y:S01]  /*5190*/  @!P1 IMAD.HI.U32 R13, R10, R13, RZ ;  /* 0x0000000d0a0d9227 */ /* 0x020fe200078e00ff */
[----:B------:R-:W-:Y:S05]  /*51a0*/  @!P1 ISETP.NE.AND P0, PT, R12, 0x1, PT ;  /* 0x000000010c00980c */ /* 0x000fea0003f05270 */
[----:B------:R-:W4:Y:S01]  /*51b0*/  @!P1 LDC R2, c[0x0][0xb0c] ;  /* 0x0002c300ff029b82 */ /* 0x000f220000000800 */
[----:B--2---:R-:W-:Y:S02]  /*51c0*/  @!P1 SHF.R.U32.HI R0, RZ, R0, R13 ;  /* 0x00000000ff009219 */ /* 0x004fe4000001160d */
[----:B----4-:R-:W-:Y:S02]  /*51d0*/  @!P1 ISETP.NE.AND P2, PT, R2, 0x1, PT ;  /* 0x000000010200980c */ /* 0x010fe40003f45270 */
[----:B------:R-:W-:Y:S02]  /*51e0*/  @!P1 SEL R9, R10, R0, !P0 ;  /* 0x000000000a099207 */ /* 0x000fe40004000000 */
[----:B------:R-:W-:Y:S02]  /*51f0*/  ELECT P0, URZ, PT ;  /* 0x0000000000ff782f */ /* 0x000fe40003800000 */
[----:B------:R-:W-:Y:S05]  /*5200*/  @!P1 SEL R8, R11, R8, !P2 ;  /* 0x000000080b089207 */ /* 0x000fea0005000000 */
[----:B------:R-:W-:Y:S02]  /*5210*/  @!P1 IMAD.IADD R0, R9, 0x1, -R8 ;  /* 0x0000000109009824 */ /* 0x000fe400078e0a08 */
[----:B------:R-:W-:Y:S02]  /*5220*/  @!P1 IMAD.IADD R8, R8, 0x1, -R9 ;  /* 0x0000000108089824 */ /* 0x000fe400078e0a09 */
[----:B------:R-:W-:Y:S02]  /*5230*/  @!P1 IMAD R11, R0, R2, R11 ;  /* 0x00000002000b9224 */ /* 0x000fe400078e020b */
[----:B------:R-:W-:Y:S01]  /*5240*/  @!P1 IMAD R10, R8, R12, R10 ;  /* 0x0000000c080a9224 */ /* 0x000fe200078e020a */
[----:B-1----:R-:W-:Y:S06]  /*5250*/  @!P4 BRA `(.L_x_101) ;  /* 0x0000002400acc947 */ /* 0x002fec0003800000 */
.L_x_178:
[----:B------:R-:W-:Y:S01]  /*5260*/  PLOP3.LUT P5, PT, P5, P0, PT, 0xf2, 0x2f ;  /* 0x00000000002f781c */ /* 0x000fe20002fa1e72 */
[----:B------:R-:W-:Y:S01]  /*5270*/  UMOV UR16, 0x0 ;  /* 0x0000000000107882 */ /* 0x000fe20000000000 */
[----:B------:R-:W-:Y:S01]  /*5280*/  UMOV UR17, 0x10000000 ;  /* 0x1000000000117882 */ /* 0x000fe20000000000 */
[----:B------:R-:W-:Y:S01]  /*5290*/  UMOV UR12, UR36 ;  /* 0x00000024000c7c82 */ /* 0x000fe20008000000 */
[----:B------:R-:W-:Y:S09]  /*52a0*/  @P3 R2UR UR36, R25 ;  /* 0x00000000192432ca */ /* 0x000ff200000e0000 */
[----:B------:R-:W-:Y:S01]  /*52b0*/  @!P5 IADD3 R2, P0, PT, R32, 0x580, RZ ;  /* 0x000005802002d810 */ /* 0x000fe20007f1e0ff */
[----:B------:R-:W-:Y:S01]  /*52c0*/  @!P5 IMAD.SHL.U32 R48, R48, 0x10, RZ ;  /* 0x000000103030d824 */ /* 0x000fe200078e00ff */
[----:B------:R-:W-:Y:S01]  /*52d0*/  VOTEU.ALL UP1, P5 ;  /* 0x0000000000ff7886 */ /* 0x000fe20002820000 */
[----:B------:R-:W-:Y:S01]  /*52e0*/  @!P5 IMAD.SHL.U32 R47, R47, 0x40, RZ ;  /* 0x000000402f2fd824 */ /* 0x000fe200078e00ff */
[----:B------:R-:W-:Y:S01]  /*52f0*/  @!P5 R2UR UR9, R2 ;  /* 0x000000000209d2ca */ /* 0x000fe200000e0000 */
[----:B-1----:R-:W-:Y:S01]  /*5300*/  @!P5 IMAD.X R0, RZ, RZ, R33, P0 ;  /* 0x000000ffff00d224 */ /* 0x002fe200000e0621 */
[----:B------:R-:W-:Y:S01]  /*5310*/  @!P5 R2UR UR10, R48 ;  /* 0x00000000300ad2ca */ /* 0x000fe200000e0000 */
[----:B------:R-:W-:Y:S01]  /*5320*/  @!UP1 ULEA UR14, UR15, UR6, 0xb ;  /* 0x000000060f0e9291 */ /* 0x000fe2000f8e58ff */
[----:B------:R-:W-:Y:S01]  /*5330*/  @!P5 R2UR UR11, R47 ;  /* 0x000000002f0bd2ca */ /* 0x000fe200000e0000 */
[----:B------:R-:W-:Y:S01]  /*5340*/  UIADD3 UR15, UPT, UPT, UR15, 0x1, URZ ;  /* 0x000000010f0f7890 */ /* 0x000fe2000fffe0ff */
[----:B------:R-:W-:Y:S01]  /*5350*/  @!P5 R2UR UR8, R0 ;  /* 0x000000000008d2ca */ /* 0x000fe200000e0000 */
[----:B------:R-:W-:Y:S01]  /*5360*/  IMAD.IADD R48, R10, 0x1, R31 ;  /* 0x000000010a307824 */ /* 0x000fe200078e021f */
[----:B------:R-:W-:Y:S01]  /*5370*/  ISETP.NE.AND P0, PT, R27, 0x2, PT ;  /* 0x000000021b00780c */ /* 0x000fe20003f05270 */
[----:B------:R-:W-:Y:S03]  /*5380*/  IMAD.IADD R47, R11, 0x1, R46 ;  /* 0x000000010b2f7824 */ /* 0x000fe600078e022e */
[----:B------:R-:W-:Y:S01]  /*5390*/  SEL R0, RZ, 0x1, P0 ;  /* 0x00000001ff007807 */ /* 0x000fe20000000000 */
[----:B------:R-:W-:Y:S01]  /*53a0*/  IMAD.U32 R8, RZ, RZ, UR9 ;  /* 0x00000009ff087e24 */ /* 0x000fe2000f8e00ff */
[----:B------:R-:W-:Y:S01]  /*53b0*/  UIADD3 UR9, UPT, UPT, UR13, 0xc0, URZ ;  /* 0x000000c00d097890 */ /* 0x000fe2000fffe0ff */
[----:B------:R-:W-:Y:S02]  /*53c0*/  SEL R27, R27, RZ, P0 ;  /* 0x000000ff1b1b7207 */ /* 0x000fe40000000000 */
[----:B------:R-:W-:Y:S02]  /*53d0*/  LOP3.LUT R26, R26, R0, RZ, 0x3c, !PT ;  /* 0x000000001a1a7212 */ /* 0x000fe400078e3cff */
[----:B------:R-:W-:Y:S01]  /*53e0*/  IMAD.U32 R9, RZ, RZ, UR8 ;  /* 0x00000008ff097e24 */ /* 0x000fe2000f8e00ff */
[----:B------:R-:W-:Y:S01]  /*53f0*/  @!P5 R2UR UR18, R8 ;  /* 0x000000000812d2ca */ /* 0x000fe200000e0000 */
[----:B------:R-:W-:Y:S01]  /*5400*/  @!UP1 UIADD3 UR8, UPT, UPT, UR14, 0x200, URZ ;  /* 0x000002000e089890 */ /* 0x000fe2000fffe0ff */
[----:B------:R-:W-:Y:S02]  /*5410*/  VOTEU.ALL UP1, P5 ;  /* 0x0000000000ff7886 */ /* 0x000fe40002820000 */
[----:B------:R-:W-:Y:S01]  /*5420*/  @!P5 R2UR UR19, R9 ;  /* 0x000000000913d2ca */ /* 0x000fe200000e0000 */
[----:B------:R-:W-:Y:S11]  /*5430*/  UPRMT UR14, UR37, 0x654, UR9 ;  /* 0x00000654250e7896 */ /* 0x000ff60008000009 */
[----:B------:R-:W-:Y:S01]  /*5440*/  @!UPT UIADD3 URZ, UPT, UPT, URZ, URZ, URZ ;  /* 0x000000fffffff290 */ /* 0x000fe2000fffe0ff */
[----:B------:R2:W-:Y:S01]  /*5450*/  @!UP1 UTMALDG.3D [UR8], [UR18], desc[UR16] ;  /* 0x00001008120095b4 */ /* 0x0005e20008011000 */
[----:B------:R2:W-:Y:S01]  /*5460*/  @!P5 SYNCS.ARRIVE.TRANS64.RED.A0TR RZ, [UR13+0xc0], R24 ;  /* 0x0000c018ffffd9a7 */ /* 0x0005e2000830040d */
[----:B------:R-:W-:Y:S04]  /*5470*/  UISETP.NE.AND UP1, UPT, UR15, 0x2, UPT ;  /* 0x000000020f00788c */ /* 0x000fe8000bf25270 */
[----:B------:R-:W-:Y:S02]  /*5480*/  USEL UR13, URZ, 0x1, UP1 ;  /* 0x00000001ff0d7887 */ /* 0x000fe40008800000 */
[----:B------:R-:W-:Y:S02]  /*5490*/  USEL UR15, UR15, URZ, UP1 ;  /* 0x000000ff0f0f7287 */ /* 0x000fe40008800000 */
[----:B------:R-:W-:Y:S02]  /*54a0*/  UPLOP3.LUT UP1, UPT, UPT, UPT, UPT, 0x80, 0x8 ;  /* 0x000000000008789c */ /* 0x000fe40003f2f070 */
[----:B------:R-:W-:Y:S01]  /*54b0*/  LOP3.LUT R28, R28, UR13, RZ, 0x3c, !PT ;  /* 0x0000000d1c1c7c12 */ /* 0x000fe2000f8e3cff */
[----:B------:R-:W-:Y:S01]  /*54c0*/  SYNCS.ARRIVE.TRANS64.RED.A1T0 RZ, [UR14], RZ ;  /* 0x000000ffffff79a7 */ /* 0x000fe2000810040e */
[----:B------:R-:W-:Y:S07]  /*54d0*/  @P3 BRA `(.L_x_102) ;  /* 0xfffffff400983947 */ /* 0x000fee000383ffff */
[----:B------:R-:W-:Y:S01]  /*54e0*/  UIADD3 UR6, UPT, UPT, UR6, 0xd0, URZ ;  /* 0x000000d006067890 */ /* 0x000fe2000fffe0ff */
[----:B------:R-:W-:-:S03]  /*54f0*/  SHF.L.U32 R2, R28, 0x1f, RZ ;  /* 0x0000001f1c027819 */ /* 0x000fc600000006ff */
[----:B------:R-:W-:-:S09]  /*5500*/  ULEA UR4, UR15, UR6, 0x3 ;  /* 0x000000060f047291 */ /* 0x000fd2000f8e18ff */
[----:B------:R-:W1:Y:S02]  /*5510*/  SYNCS.PHASECHK.TRANS64.TRYWAIT P0, [UR4], R2 ;  /* 0x00000002ff0075a7 */ /* 0x000e640008001104 */
[----:B-1----:R-:W-:Y:S05]  /*5520*/  @!P0 BRA `(.L_x_103) ;  /* 0x0000002400108947 */ /* 0x002fea0003800000 */
.L_x_180:
[----:B------:R-:W-:-:S04]  /*5530*/  UIADD3 UR5, UPT, UPT, UR15, 0x1, URZ ;  /* 0x000000010f057890 */ /* 0x000fc8000fffe0ff */
[----:B------:R-:W-:-:S04]  /*5540*/  UISETP.NE.AND UP0, UPT, UR5, 0x2, UPT ;  /* 0x000000020500788c */ /* 0x000fc8000bf05270 */
[----:B------:R-:W-:Y:S02]  /*5550*/  USEL UR4, URZ, 0x1, UP0 ;  /* 0x00000001ff047887 */ /* 0x000fe40008000000 */
[----:B------:R-:W-:-:S04]  /*5560*/  USEL UR5, UR5, URZ, UP0 ;  /* 0x000000ff05057287 */ /* 0x000fc80008000000 */
[----:B------:R-:W-:Y:S01]  /*5570*/  ULEA UR5, UR5, UR6, 0x3 ;  /* 0x0000000605057291 */ /* 0x000fe2000f8e18ff */
[----:B-1----:R-:W-:-:S04]  /*5580*/  LOP3.LUT R2, R28, UR4, RZ, 0x3c, !PT ;  /* 0x000000041c027c12 */ /* 0x002fc8000f8e3cff */
[----:B------:R-:W-:Y:S01]  /*5590*/  SHF.L.U32 R2, R2, 0x1f, RZ ;  /* 0x0000001f02027819 */ /* 0x000fe200000006ff */
[----:B------:R-:W-:-:S07]  /*55a0*/  IMAD.U32 R0, RZ, RZ, UR5 ;  /* 0x00000005ff007e24 */ /* 0x000fce000f8e00ff */
.L_x_104:
[----:B-1----:R1:W4:Y:S02]  /*55b0*/  SYNCS.PHASECHK.TRANS64.TRYWAIT P0, [R0+URZ], R2 ;  /* 0x00000002000075a7 */ /* 0x00232400080011ff */
[----:B----4-:R-:W-:Y:S05]  /*55c0*/  @!P0 NANOSLEEP.SYNCS 0x989680 ;  /* 0x009896800000895d */ /* 0x010fea0003900000 */
[----:B------:R-:W4:Y:S02]  /*55d0*/  @!P0 SYNCS.PHASECHK.TRANS64 P0, [R0+URZ], R2 ;  /* 0x00000002000085a7 */ /* 0x000f2400080010ff */
[----:B--2-4-:R-:W-:Y:S05]  /*55e0*/  @P0 EXIT ;  /* 0x000000000000094d */ /* 0x014fea0003800000 */
[----:B------:R-:W-:Y:S05]  /*55f0*/  BRA `(.L_x_104) ;  /* 0xfffffffc00ec7947 */ /* 0x000fea000383ffff */
.L_x_94:
[----:B------:R-:W-:-:S06]  /*5600*/  UISETP.GE.AND UP1, UPT, UR10, 0x4, UPT ;  /* 0x000000040a00788c */ /* 0x000fcc000bf26270 */
[----:B------:R-:W-:-:S13]  /*5610*/  PLOP3.LUT P0, PT, PT, PT, UP1, 0x80, 0x8 ;  /* 0x000000000008781c */ /* 0x000fda0003f0f018 */
[----:B------:R-:W-:Y:S05]  /*5620*/  @!P0 EXIT ;  /* 0x000000000000894d */ /* 0x000fea0003800000 */
[----:B------:R-:W-:Y:S01]  /*5630*/  BAR.SYNC.DEFER_BLOCKING 0x6, 0xa0 ;  /* 0x0182800000007b1d */ /* 0x000fe20000010000 */
[----:B------:R-:W-:Y:S01]  /*5640*/  IMAD.SHL.U32 R3, R61, 0x10, RZ ;  /* 0x000000103d037824 */ /* 0x000fe200078e00ff */
[----:B------:R-:W-:Y:S01]  /*5650*/  SHF.R.U32.HI R4, RZ, 0x3, R61 ;  /* 0x00000003ff047819 */ /* 0x000fe2000001163d */
[----:B------:R-:W-:Y:S01]  /*5660*/  IMAD.SHL.U32 R2, R53, 0x200, RZ ;  /* 0x0000020035027824 */ /* 0x000fe200078e00ff */
[----:B------:R-:W-:Y:S01]  /*5670*/  CS2R R56, SRZ ;  /* 0x0000000000387805 */ /* 0x000fe2000001ff00 */
[----:B------:R-:W-:Y:S01]  /*5680*/  IMAD.SHL.U32 R60, R61, 0x2, RZ ;  /* 0x000000023d3c7824 */ /* 0x000fe200078e00ff */
[----:B------:R-:W-:Y:S02]  /*5690*/  UMOV UR42, 0x400 ;  /* 0x00000400002a7882 */ /* 0x000fe40000000000 */
[----:B------:R-:W1:Y:S01]  /*56a0*/  LDC R52, c[0x0][0x370] ;  /* 0x0000dc00ff347b82 */ /* 0x000e620000000800 */
[----:B------:R-:W-:Y:S01]  /*56b0*/  ULEA UR42, UR37, UR42, 0x18 ;  /* 0x0000002a252a7291 */ /* 0x000fe2000f8ec0ff */
[----:B------:R-:W-:Y:S01]  /*56c0*/  LOP3.LUT R5, R3, 0x40, RZ, 0xc0, !PT ;  /* 0x0000004003057812 */ /* 0x000fe200078ec0ff */
[----:B------:R-:W-:Y:S01]  /*56d0*/  IMAD.U32 R28, R61, 0x10000, RZ ;  /* 0x000100003d1c7824 */ /* 0x000fe200078e00ff */
[----:B------:R-:W-:Y:S01]  /*56e0*/  LOP3.LUT R3, R3, 0x1b0, RZ, 0xc0, !PT ;  /* 0x000001b003037812 */ /* 0x000fe200078ec0ff */
[----:B------:R-:W-:Y:S01]  /*56f0*/  UIADD3 UR44, UPT, UPT, UR42, 0x200, URZ ;  /* 0x000002002a2c7890 */ /* 0x000fe2000fffe0ff */
[----:B------:R-:W-:Y:S01]  /*5700*/  LOP3.LUT R4, R5, 0x8, R4, 0xf8, !PT ;  /* 0x0000000805047812 */ /* 0x000fe200078ef804 */
[----:B------:R-:W-:Y:S01]  /*5710*/  IMAD.MOV.U32 R59, RZ, RZ, 0x1 ;  /* 0x00000001ff3b7424 */ /* 0x000fe200078e00ff */
[----:B------:R-:W2:Y:S01]  /*5720*/  LDC R24, c[0x0][0xb0c] ;  /* 0x0002c300ff187b82 */ /* 0x000ea20000000800 */
[----:B------:R-:W-:Y:S01]  /*5730*/  LOP3.LUT R2, R3, 0x200, R2, 0xf8, !PT ;  /* 0x0000020003027812 */ /* 0x000fe200078ef802 */
[----:B------:R-:W-:Y:S01]  /*5740*/  IMAD.SHL.U32 R3, R53, 0x200000, RZ ;  /* 0x0020000035037824 */ /* 0x000fe200078e00ff */
[----:B------:R-:W-:Y:S01]  /*5750*/  LOP3.LUT R60, R4, 0x8, R60, 0x78, !PT ;  /* 0x00000008043c7812 */ /* 0x000fe200078e783c */
[----:B------:R-:W-:Y:S01]  /*5760*/  IMAD.MOV.U32 R27, RZ, RZ, RZ ;  /* 0x000000ffff1b7224 */ /* 0x000fe200078e00ff */
[----:B------:R-:W-:Y:S01]  /*5770*/  LOP3.LUT R61, R61, 0x60, RZ, 0xc0, !PT ;  /* 0x000000603d3d7812 */ /* 0x000fe200078ec0ff */
[----:B------:R-:W-:Y:S01]  /*5780*/  IMAD.MOV.U32 R58, RZ, RZ, RZ ;  /* 0x000000ffff3a7224 */ /* 0x000fe200078e00ff */
[----:B------:R-:W-:Y:S01]  /*5790*/  LOP3.LUT R3, R3, 0x200000, RZ, 0xc0, !PT ;  /* 0x0020000003037812 */ /* 0x000fe200078ec0ff */
[----:B------:R-:W3:Y:S01]  /*57a0*/  LDC R50, c[0x0][0xb20] ;  /* 0x0002c800ff327b82 */ /* 0x000ee20000000800 */
[----:B------:R-:W4:Y:S01]  /*57b0*/  LDS R0, [UR42+0x1a0] ;  /* 0x0001a02aff007984 */ /* 0x000f220008000800 */
[----:B------:R-:W-:Y:S01]  /*57c0*/  LOP3.LUT R60, R2, R60, RZ, 0xfc, !PT ;  /* 0x0000003c023c7212 */ /* 0x000fe200078efcff */
[----:B------:R-:W-:Y:S01]  /*57d0*/  IMAD.MOV.U32 R65, RZ, RZ, RZ ;  /* 0x000000ffff417224 */ /* 0x000fe200078e00ff */
[----:B------:R-:W-:Y:S01]  /*57e0*/  LOP3.LUT R28, R3, 0x400000, R28, 0xf8, !PT ;  /* 0x00400000031c7812 */ /* 0x000fe200078ef81c */
[----:B------:R-:W-:Y:S01]  /*57f0*/  IMAD.MOV.U32 R55, RZ, RZ, RZ ;  /* 0x000000ffff377224 */ /* 0x000fe200078e00ff */
[----:B------:R-:W-:Y:S01]  /*5800*/  LEA R60, R60, UR44, 0x1 ;  /* 0x0000002c3c3c7c11 */ /* 0x000fe2000f8e08ff */
[----:B------:R-:W1:Y:S01]  /*5810*/  LDCU.64 UR46, c[0x0][0x348] ;  /* 0x00006900ff2e77ac */ /* 0x000e620008000a00 */
[----:B------:R-:W1:Y:S01]  /*5820*/  LDC R23, c[0x0][0xb30] ;  /* 0x0002cc00ff177b82 */ /* 0x000e620000000800 */
[----:B------:R-:W1:Y:S01]  /*5830*/  LDCU.64 UR38, c[0x0][0x888] ;  /* 0x00011100ff2677ac */ /* 0x000e620008000a00 */
[----:B------:R-:W-:-:S06]  /*5840*/  UMOV UR43, URZ ;  /* 0x000000ff002b7c82 */ /* 0x000fcc0008000000 */
[----:B------:R-:W1:Y:S08]  /*5850*/  LDC.64 R44, c[0x0][0xb10] ;  /* 0x0002c400ff2c7b82 */ /* 0x000e700000000a00 */
[----:B------:R-:W1:Y:S08]  /*5860*/  LDC.64 R18, c[0x0][0xb18] ;  /* 0x0002c600ff127b82 */ /* 0x000e700000000a00 */
[----:B------:R-:W1:Y:S08]  /*5870*/  LDC.64 R40, c[0x0][0x888] ;  /* 0x00022200ff287b82 */ /* 0x000e700000000a00 */
[----:B------:R-:W1:Y:S01]  /*5880*/  LDC.64 R16, c[0x0][0xb28] ;  /* 0x0002ca00ff107b82 */ /* 0x000e620000000a00 */
[----:B----4-:R-:W-:-:S07]  /*5890*/  IMAD.IADD R28, R0, 0x1, R28 ;  /* 0x00000001001c7824 */ /* 0x010fce00078e021c */
[----:B------:R-:W4:Y:S08]  /*58a0*/  LDC.64 R42, c[0x0][0x890] ;  /* 0x00022400ff2a7b82 */ /* 0x000f300000000a00 */
[----:B------:R-:W1:Y:S08]  /*58b0*/  LDC.64 R38, c[0x0][0x8b0] ;  /* 0x00022c00ff267b82 */ /* 0x000e700000000a00 */
[----:B------:R-:W1:Y:S08]  /*58c0*/  LDC.64 R36, c[0x0][0x8a8] ;  /* 0x00022a00ff247b82 */ /* 0x000e700000000a00 */
[----:B--23--:R-:W1:Y:S02]  /*58d0*/  LDC R51, c[0x0][0x374] ;  /* 0x0000dd00ff337b82 */ /* 0x00ce640000000800 */
.L_x_124:
[----:B------:R-:W-:Y:S02]  /*58e0*/  LEA R0, R65, UR42, 0x3 ;  /* 0x0000002a41007c11 */ /* 0x000fe4000f8e18ff */
[----:B------:R-:W-:Y:S02]  /*58f0*/  SHF.L.U32 R2, R57, 0x1f, RZ ;  /* 0x0000001f39027819 */ /* 0x000fe400000006ff */
[----:B------:R-:W-:Y:S02]  /*5900*/  LEA R32, R65, UR42, 0x4 ;  /* 0x0000002a41207c11 */ /* 0x000fe4000f8e20ff */
[----:B--2---:R-:W2:Y:S02]  /*5910*/  SYNCS.PHASECHK.TRANS64.TRYWAIT P0, [R0+URZ+0xf0], R2 ;  /* 0x0000f002000075a7 */ /* 0x004ea400080011ff */
[----:B-12---:R-:W-:Y:S05]  /*5920*/  @!P0 BRA `(.L_x_105) ;  /* 0x0000002000288947 */ /* 0x006fea0003800000 */
.L_x_181:
[----:B------:R-:W3:Y:S01]  /*5930*/  LDC.64 R10, c[0x0][0xb10] ;  /* 0x0002c400ff0a7b82 */ /* 0x000ee20000000a00 */
[----:B------:R-:W4:Y:S01]  /*5940*/  LDS.128 R32, [R32+0x180] ;  /* 0x0001800020207984 */ /* 0x000f220000000c00 */
[----:B-1----:R-:W-:Y:S01]  /*5950*/  ISETP.NE.AND P1, PT, R23, 0x1, PT ;  /* 0x000000011700780c */ /* 0x002fe20003f25270 */
[----:B--2---:R-:W-:Y:S01]  /*5960*/  VIADD R0, R0, 0x100 ;  /* 0x0000010000007836 */ /* 0x004fe20000000000 */
[----:B------:R-:W-:Y:S04]  /*5970*/  ISETP.GE.AND P0, PT, R22, 0x1, PT ;  /* 0x000000011600780c */ /* 0x000fe80003f06270 */
[----:B------:R-:W1:Y:S01]  /*5980*/  LDC.64 R8, c[0x0][0xb18] ;  /* 0x0002c600ff087b82 */ /* 0x000e620000000a00 */
[----:B------:R-:W-:Y:S01]  /*5990*/  PRMT R0, RZ, 0x654, R0 ;  /* 0x00000654ff007816 */ /* 0x000fe20000000000 */
[----:B------:R-:W-:Y:S01]  /*59a0*/  @!PT LDS RZ, [RZ] ;  /* 0x00000000fffff984 */ /* 0x000fe20000000800 */
[----:B------:R-:W-:Y:S01]  /*59b0*/  @!PT LDS RZ, [RZ] ;  /* 0x00000000fffff984 */ /* 0x000fe20000000800 */
[----:B------:R-:W-:Y:S01]  /*59c0*/  @!PT LDS RZ, [RZ] ;  /* 0x00000000fffff984 */ /* 0x000fe20000000800 */
[----:B------:R-:W-:Y:S01]  /*59d0*/  @!PT LDS RZ, [RZ] ;  /* 0x00000000fffff984 */ /* 0x000fe20000000800 */
[----:B------:R2:W-:Y:S06]  /*59e0*/  MEMBAR.ALL.CTA ;  /* 0x0000000000007992 */ /* 0x0005ec0000008000 */
[----:B--2---:R-:W2:Y:S01]  /*59f0*/  FENCE.VIEW.ASYNC.S ;  /* 0x00000000000073c6 */ /* 0x004ea20000000000 */
[----:B------:R-:W1:Y:S08]  /*5a00*/  @!P1 LDC R12, c[0x0][0xb20] ;  /* 0x0002c800ff0c9b82 */ /* 0x000e700000000800 */
[----:B------:R-:W1:Y:S01]  /*5a10*/  @!P1 LDC R7, c[0x0][0xb0c] ;  /* 0x0002c300ff079b82 */ /* 0x000e620000000800 */
[----:B--2---:R2:W-:Y:S01]  /*5a20*/  SYNCS.ARRIVE.TRANS64.RED.A1T0 RZ, [R0+URZ], RZ ;  /* 0x000000ff00ff79a7 */ /* 0x0045e200081004ff */
[----:B----4-:R-:W-:Y:S04]  /*5a30*/  LOP3.LUT P4, RZ, R34, 0x1, RZ, 0xc0, !PT ;  /* 0x0000000122ff7812 */ /* 0x010fe8000788c0ff */
[----:B------:R-:W-:Y:S09]  /*5a40*/  P2R R62, PR, RZ, 0x10 ;  /* 0x00000010ff3e7803 */ /* 0x000ff20000000000 */
[----:B------:R-:W-:Y:S02]  /*5a50*/  @P4 MOV R26, R32 ;  /* 0x00000020001a4202 */ /* 0x000fe40000000f00 */
[----:B------:R-:W-:Y:S01]  /*5a60*/  @P4 LOP3.LUT R25, R33, 0xffff, RZ, 0xc0, !PT ;  /* 0x0000ffff21194812 */ /* 0x000fe200078ec0ff */
[----:B--23--:R-:W-:Y:S06]  /*5a70*/  @!P0 BRA `(.L_x_106) ;  /* 0x0000000000a48947 */ /* 0x00cfec0003800000 */
[-C--:B------:R-:W-:Y:S01]  /*5a80*/  IMAD.HI.U32 R0, R51, R19.reuse, RZ ;  /* 0x0000001333007227 */ /* 0x080fe200078e00ff */
[----:B------:R-:W-:Y:S02]  /*5a90*/  ISETP.NE.AND P0, PT, R18, 0x1, PT ;  /* 0x000000011200780c */ /* 0x000fe40003f05270 */
[----:B------:R-:W-:Y:S01]  /*5aa0*/  ISETP.NE.AND P2, PT, R22, 0x1, PT ;  /* 0x000000011600780c */ /* 0x000fe20003f45270 */
[----:B------:R-:W-:Y:S01]  /*5ab0*/  IMAD.HI.U32 R4, R52, R44, RZ ;  /* 0x0000002c34047227 */ /* 0x000fe200078e00ff */
[----:B------:R-:W-:Y:S02]  /*5ac0*/  SHF.R.U32.HI R0, RZ, R50, R0 ;  /* 0x00000032ff007219 */ /* 0x000fe40000011600 */
[----:B------:R-:W-:Y:S01]  /*5ad0*/  ISETP.NE.AND P3, PT, R24, 0x1, PT ;  /* 0x000000011800780c */ /* 0x000fe20003f65270 */
[----:B------:R-:W-:Y:S01]  /*5ae0*/  IMAD.HI.U32 R6, R25, R19, RZ ;  /* 0x0000001319067227 */ /* 0x000fe200078e00ff */
[-C--:B------:R-:W-:Y:S02]  /*5af0*/  SHF.R.U32.HI R4, RZ, R45.reuse, R4 ;  /* 0x0000002dff047219 */ /* 0x080fe40000011604 */
        /* <DEDUP_REMOVED lines=14> */
[C---:B------:R-:W-:Y:S03]  /*5be0*/  IMAD.HI.U32 R0, R3.reuse, R16, RZ ;  /* 0x0000001003007227 */ /* 0x040fe600078e00ff */
[C---:B------:R-:W-:Y:S02]  /*5bf0*/  ISETP.GE.OR P0, PT, R2.reuse, R5, P0 ;  /* 0x000000050200720c */ /* 0x040fe40000706670 */
[----:B------:R-:W-:Y:S04]  /*5c00*/  SHF.R.U32.HI R0, RZ, R17, R0 ;  /* 0x00000011ff007219 */ /* 0x000fe80000011600 */
[C---:B------:R-:W-:Y:S05]  /*5c10*/  SEL R6, R3.reuse, R0, !P2 ;  /* 0x0000000003067207 */ /* 0x040fea0005000000 */
        /* <DEDUP_REMOVED lines=14> */
[----:B------:R-:W-:Y:S07]  /*5d00*/  IMAD R25, R3, R18, R25 ;  /* 0x0000001203197224 */ /* 0x000fee00078e0219 */
.L_x_106:
[----:B------:R-:W-:Y:S01]  /*5d10*/  @!P1 IMAD.HI.U32 R0, R26, R10, RZ ;  /* 0x0000000a1a009227 */ /* 0x000fe200078e00ff */
[----:B-1----:R-:W-:Y:S01]  /*5d20*/  @!P1 ISETP.NE.AND P0, PT, R8, 0x1, PT ;  /* 0x000000010800980c */ /* 0x002fe20003f05270 */
[----:B------:R-:W-:Y:S01]  /*5d30*/  ULOP3.LUT UP0, URZ, UR44, 0x90, URZ, 0xc0, !UPT ;  /* 0x000000902cff7892 */ /* 0x000fe2000f80c0ff */
[----:B------:R-:W-:Y:S01]  /*5d40*/  @!P1 ISETP.NE.AND P2, PT, R7, 0x1, PT ;  /* 0x000000010700980c */ /* 0x000fe20003f45270 */
[----:B------:R-:W-:Y:S01]  /*5d50*/  @!P1 IMAD.HI.U32 R2, R25, R9, RZ ;  /* 0x0000000919029227 */ /* 0x000fe200078e00ff */
[----:B------:R-:W-:Y:S02]  /*5d60*/  @!P1 SHF.R.U32.HI R0, RZ, R11, R0 ;  /* 0x0000000bff009219 */ /* 0x000fe40000011600 */
[----:B------:R-:W-:Y:S01]  /*5d70*/  @P4 SHF.R.U32.HI R54, RZ, 0x10, R33 ;  /* 0x00000010ff364819 */ /* 0x000fe20000011621 */
[----:B------:R-:W-:Y:S01]  /*5d80*/  VIADD R65, R65, 0x1 ;  /* 0x0000000141417836 */ /* 0x000fe20000000000 */
[----:B------:R-:W-:Y:S02]  /*5d90*/  @!P1 SHF.R.U32.HI R2, RZ, R12, R2 ;  /* 0x0000000cff029219 */ /* 0x000fe40000011602 */
[----:B------:R-:W-:Y:S02]  /*5da0*/  @!P1 SEL R3, R26, R0, !P2 ;  /* 0x000000001a039207 */ /* 0x000fe40005000000 */
[----:B------:R-:W-:Y:S05]  /*5db0*/  @!P1 SEL R2, R25, R2, !P0 ;  /* 0x0000000219029207 */ /* 0x000fea0004000000 */
[----:B------:R-:W-:Y:S02]  /*5dc0*/  @!P1 IMAD.IADD R0, R2, 0x1, -R3 ;  /* 0x0000000102009824 */ /* 0x000fe400078e0a03 */
[----:B------:R-:W-:Y:S02]  /*5dd0*/  @!P1 IMAD.IADD R2, R3, 0x1, -R2 ;  /* 0x0000000103029824 */ /* 0x000fe400078e0a02 */
[----:B------:R-:W-:Y:S02]  /*5de0*/  @!P1 IMAD R26, R0, R7, R26 ;  /* 0x00000007001a9224 */ /* 0x000fe400078e021a */
[----:B------:R-:W-:Y:S01]  /*5df0*/  @!P1 IMAD R25, R2, R8, R25 ;  /* 0x0000000802199224 */ /* 0x000fe200078e0219 */
[----:B------:R-:W-:Y:S06]  /*5e00*/  BRA.U !UP0, `(.L_x_107) ;  /* 0x00000001087c7547 */ /* 0x000fec000b800000 */
[----:B------:R-:W1:Y:S01]  /*5e10*/  LDCU.64 UR8, c[0x4][0x80] ;  /* 0x01001000ff0877ac */ /* 0x000e620008000a00 */
[----:B------:R-:W-:Y:S01]  /*5e20*/  MOV R2, 0x0 ;  /* 0x0000000000027802 */ /* 0x000fe20000000f00 */
[----:B------:R-:W-:Y:S02]  /*5e30*/  HFMA2 R12, -RZ, RZ, 0, 5.9604644775390625e-08 ;  /* 0x00000001ff0c7431 */ /* 0x000fe400000001ff */
[----:B------:R-:W-:Y:S01]  /*5e40*/  IMAD.MOV.U32 R8, RZ, RZ, 0x70 ;  /* 0x00000070ff087424 */ /* 0x000fe200078e00ff */
[----:B------:R2:W3:Y:S01]  /*5e50*/  LDC.64 R14, c[0x4][R2] ;  /* 0x01000000020e7b82 */ /* 0x0004e20000000a00 */
[----:B------:R-:W4:Y:S01]  /*5e60*/  LDCU.64 UR6, c[0x4][0x88] ;  /* 0x01001100ff0677ac */ /* 0x000f220008000a00 */
[----:B------:R-:W-:Y:S01]  /*5e70*/  IMAD.MOV.U32 R13, RZ, RZ, RZ ;  /* 0x000000ffff0d7224 */ /* 0x000fe200078e00ff */
[----:B------:R-:W2:Y:S01]  /*5e80*/  LDCU.64 UR4, c[0x4][0x8] ;  /* 0x01000100ff0477ac */ /* 0x000ea20008000a00 */
[----:B-1----:R-:W-:Y:S01]  /*5e90*/  MOV R5, UR9 ;  /* 0x0000000900057c02 */ /* 0x002fe20008000f00 */
[----:B------:R-:W-:Y:S01]  /*5ea0*/  IMAD.U32 R4, RZ, RZ, UR8 ;  /* 0x00000008ff047e24 */ /* 0x000fe2000f8e00ff */
[----:B----4-:R-:W-:Y:S01]  /*5eb0*/  MOV R7, UR7 ;  /* 0x0000000700077c02 */ /* 0x010fe20008000f00 */
[----:B------:R-:W-:Y:S01]  /*5ec0*/  IMAD.U32 R6, RZ, RZ, UR6 ;  /* 0x00000006ff067e24 */ /* 0x000fe2000f8e00ff */
[----:B--2---:R-:W-:Y:S01]  /*5ed0*/  MOV R11, UR5 ;  /* 0x00000005000b7c02 */ /* 0x004fe20008000f00 */
[----:B------:R-:W-:Y:S02]  /*5ee0*/  IMAD.U32 R10, RZ, RZ, UR4 ;  /* 0x00000004ff0a7e24 */ /* 0x000fe4000f8e00ff */
[----:B------:R-:W-:Y:S07]  /*5ef0*/  LEPC R20, `(.L_x_108) ;  /* 0x000000001014794e */ /* 0x000fee0000000000 */
[----:B---3-5:R-:W-:Y:S05]  /*5f00*/  CALL.ABS.NOINC R14 ;  /* 0x000000000e007343 */ /* 0x028fea0003c00000 */
.L_x_108:
[----:B------:R-:W1:Y:S01]  /*5f10*/  LDCU.64 UR8, c[0x4][0x80] ;  /* 0x01001000ff0877ac */ /* 0x000e620008000a00 */
[----:B------:R-:W2:Y:S01]  /*5f20*/  LDC.64 R2, c[0x4][R2] ;  /* 0x0100000002027b82 */ /* 0x000ea20000000a00 */
[----:B------:R-:W-:Y:S02]  /*5f30*/  HFMA2 R12, -RZ, RZ, 0, 5.9604644775390625e-08 ;  /* 0x00000001ff0c7431 */ /* 0x000fe400000001ff */
[----:B------:R-:W-:Y:S02]  /*5f40*/  IMAD.MOV.U32 R8, RZ, RZ, 0x70 ;  /* 0x00000070ff087424 */ /* 0x000fe400078e00ff */
[----:B------:R-:W-:Y:S01]  /*5f50*/  IMAD.MOV.U32 R13, RZ, RZ, RZ ;  /* 0x000000ffff0d7224 */ /* 0x000fe200078e00ff */
[----:B------:R-:W3:Y:S01]  /*5f60*/  LDCU.64 UR6, c[0x4][0x88] ;  /* 0x01001100ff0677ac */ /* 0x000ee20008000a00 */
[----:B------:R-:W4:Y:S01]  /*5f70*/  LDCU.64 UR4, c[0x4][0x8] ;  /* 0x01000100ff0477ac */ /* 0x000f220008000a00 */
[----:B-1----:R-:W-:Y:S02]  /*5f80*/  MOV R4, UR8 ;  /* 0x0000000800047c02 */ /* 0x002fe40008000f00 */
[----:B------:R-:W-:Y:S02]  /*5f90*/  MOV R5, UR9 ;  /* 0x0000000900057c02 */ /* 0x000fe40008000f00 */
[----:B---3--:R-:W-:Y:S01]  /*5fa0*/  MOV R7, UR7 ;  /* 0x0000000700077c02 */ /* 0x008fe20008000f00 */
[----:B------:R-:W-:Y:S01]  /*5fb0*/  IMAD.U32 R6, RZ, RZ, UR6 ;  /* 0x00000006ff067e24 */ /* 0x000fe2000f8e00ff */
[----:B----4-:R-:W-:Y:S01]  /*5fc0*/  MOV R11, UR5 ;  /* 0x00000005000b7c02 */ /* 0x010fe20008000f00 */
[----:B------:R-:W-:Y:S02]  /*5fd0*/  IMAD.U32 R10, RZ, RZ, UR4 ;  /* 0x00000004ff0a7e24 */ /* 0x000fe4000f8e00ff */
[----:B------:R-:W-:Y:S07]  /*5fe0*/  LEPC R20, `(.L_x_107) ;  /* 0x000000001014794e */ /* 0x000fee0000000000 */
[----:B--2---:R-:W-:Y:S05]  /*5ff0*/  CALL.ABS.NOINC R2 ;  /* 0x0000000002007343 */ /* 0x004fea0003c00000 */
.L_x_107:
[----:B------:R-:W-:Y:S01]  /*6000*/  ISETP.NE.U32.AND P2, PT, R42, RZ, PT ;  /* 0x000000ff2a00720c */ /* 0x000fe20003f45070 */
[----:B------:R-:W-:Y:S01]  /*6010*/  UISETP.NE.AND UP1, UPT, UR45, URZ, UPT ;  /* 0x000000ff2d00728c */ /* 0x000fe2000bf25270 */
[----:B------:R-:W-:Y:S02]  /*6020*/  ISETP.NE.U32.AND P4, PT, R38, RZ, PT ;  /* 0x000000ff2600720c */ /* 0x000fe40003f85070 */
[----:B------:R-:W-:Y:S02]  /*6030*/  ISETP.NE.AND.EX P2, PT, R43, RZ, PT, P2 ;  /* 0x000000ff2b00720c */ /* 0x000fe40003f45320 */
[----:B------:R-:W-:Y:S02]  /*6040*/  PLOP3.LUT P1, PT, PT, PT, PT, 0x8, 0x80 ;  /* 0x000000000080781c */ /* 0x000fe40003f2e170 */
[----:B------:R-:W-:Y:S02]  /*6050*/  PLOP3.LUT P0, PT, PT, PT, UP1, 0x80, 0x8 ;  /* 0x000000000008781c */ /* 0x000fe40003f0f018 */
[----:B------:R-:W-:Y:S02]  /*6060*/  ISETP.NE.AND.EX P4, PT, R39, RZ, PT, P4 ;  /* 0x000000ff2700720c */ /* 0x000fe40003f85340 */
[----:B------:R-:W1:Y:S09]  /*6070*/  @UP1 LDCU.64 UR4, c[0x0][0x888] ;  /* 0x00011100ff0417ac */ /* 0x000e720008000a00 */
[----:B------:R-:W-:Y:S01]  /*6080*/  @P0 PLOP3.LUT P1, PT, P2, PT, PT, 0x80, 0x8 ;  /* 0x000000000008081c */ /* 0x000fe2000172f070 */
[----:B-1----:R-:W-:Y:S04]  /*6090*/  @UP1 UISETP.NE.U32.AND UP0, UPT, UR4, URZ, UPT ;  /* 0x000000ff0400128c */ /* 0x002fe8000bf05070 */
[----:B------:R-:W-:Y:S04]  /*60a0*/  @UP1 UISETP.NE.AND.EX UP0, UPT, UR5, URZ, UPT, UP0 ;  /* 0x000000ff0500128c */ /* 0x000fe8000bf05300 */
[----:B------:R-:W-:Y:S01]  /*60b0*/  @UP1 USEL UR4, URZ, 0xffffffff, UP0 ;  /* 0xffffffffff041887 */ /* 0x000fe20008000000 */
[----:B------:R-:W-:Y:S11]  /*60c0*/  @!P2 BRA `(.L_x_109) ;  /* 0x00000000002ca947 */ /* 0x000ff60003800000 */
[----:B------:R-:W-:Y:S01]  /*60d0*/  ISETP.NE.U32.AND P3, PT, R40, RZ, PT ;  /* 0x000000ff2800720c */ /* 0x000fe20003f65070 */
[----:B------:R-:W-:Y:S03]  /*60e0*/  IMAD.MOV.U32 R49, RZ, RZ, 0x1 ;  /* 0x00000001ff317424 */ /* 0x000fe600078e00ff */
[----:B------:R-:W-:Y:S11]  /*60f0*/  ISETP.NE.AND.EX P3, PT, R41, RZ, PT, P3 ;  /* 0x000000ff2900720c */ /* 0x000ff60003f65330 */
[----:B------:R-:W-:Y:S02]  /*6100*/  @!UPT UIADD3 URZ, UPT, UPT, URZ, URZ, URZ ;  /* 0x000000fffffff290 */ /* 0x000fe4000fffe0ff */
[----:B------:R-:W1:Y:S01]  /*6110*/  @P3 LDC.64 R2, c[0x0][0x888] ;  /* 0x00022200ff023b82 */ /* 0x000e620000000a00 */
[----:B------:R-:W-:Y:S04]  /*6120*/  @P3 IMAD R0, R42, UR36, RZ ;  /* 0x000000242a003c24 */ /* 0x000fe8000f8e02ff */
[----:B-1----:R-:W-:Y:S04]  /*6130*/  @P3 IMAD.WIDE R2, R0, 0x4, R2 ;  /* 0x0000000400023825 */ /* 0x002fe800078e0202 */
[----:B------:R-:W-:Y:S01]  /*6140*/  HFMA2 R0, -RZ, RZ, 0, 5.9604644775390625e-08 ;  /* 0x00000001ff007431 */ /* 0x000fe200000001ff */
[----:B-----5:R1:W5:Y:S04]  /*6150*/  @P3 LDG.E R30, desc[UR40][R2.64] ;  /* 0x00000028021e3981 */ /* 0x020368000c1e1900 */
[----:B------:R-:W-:Y:S01]  /*6160*/  @!P3 PRMT R49, R0, 0x7610, R49 ;  /* 0x000076100031b816 */ /* 0x000fe20000000031 */
[----:B-1----:R-:W2:Y:S06]  /*6170*/  @!P3 LDC R30, c[0x0][0x880] ;  /* 0x00022000ff1ebb82 */ /* 0x002eac0000000800 */
.L_x_109:
[----:B------:R-:W-:Y:S05]  /*6180*/  @!P4 BRA `(.L_x_110) ;  /* 0x000000000020c947 */ /* 0x000fea0003800000 */
[----:B------:R-:W-:Y:S04]  /*6190*/  ISETP.NE.U32.AND P3, PT, R36, RZ, PT ;  /* 0x000000ff2400720c */ /* 0x000fe80003f65070 */
[----:B------:R-:W-:Y:S11]  /*61a0*/  ISETP.NE.AND.EX P3, PT, R37, RZ, PT, P3 ;  /* 0x000000ff2500720c */ /* 0x000ff60003f65330 */
[----:B------:R-:W-:Y:S02]  /*61b0*/  @!UPT UIADD3 URZ, UPT, UPT, URZ, URZ, URZ ;  /* 0x000000fffffff290 */ /* 0x000fe4000fffe0ff */
[----:B------:R-:W1:Y:S01]  /*61c0*/  @P3 LDC.64 R2, c[0x0][0x8a8] ;  /* 0x00022a00ff023b82 */ /* 0x000e620000000a00 */
[----:B------:R-:W-:Y:S04]  /*61d0*/  @P3 IMAD R0, R38, UR36, RZ ;  /* 0x0000002426003c24 */ /* 0x000fe8000f8e02ff */
[----:B-1----:R-:W-:Y:S05]  /*61e0*/  @P3 IMAD.WIDE R2, R0, 0x4, R2 ;  /* 0x0000000400023825 */ /* 0x002fea00078e0202 */
[----:B-----5:R1:W5:Y:S02]  /*61f0*/  @P3 LDG.E R29, desc[UR40][R2.64] ;  /* 0x00000028021d3981 */ /* 0x020364000c1e1900 */
[----:B-1----:R-:W3:Y:S02]  /*6200*/  @!P3 LDC R29, c[0x0][0x8a0] ;  /* 0x00022800ff1dbb82 */ /* 0x002ee40000000800 */
.L_x_110:
[----:B--2--5:R-:W-:Y:S01]  /*6210*/  @P0 FSETP.NEU.AND P4, PT, R30, RZ, PT ;  /* 0x000000ff1e00020b */ /* 0x024fe20003f8d000 */
[----:B------:R-:W-:Y:S01]  /*6220*/  IMAD.U32 R0, RZ, RZ, UR4 ;  /* 0x00000004ff007e24 */ /* 0x000fe2000f8e00ff */
[----:B------:R-:W-:Y:S01]  /*6230*/  @P0 LOP3.LUT P3, RZ, R49, 0xff, RZ, 0xc0, !PT ;  /* 0x000000ff31ff0812 */ /* 0x000fe2000786c0ff */
[----:B------:R-:W-:Y:S01]  /*6240*/  IMAD.SHL.U32 R64, R56, 0x800, RZ ;  /* 0x0000080038407824 */ /* 0x000fe200078e00ff */
[----:B------:R-:W-:Y:S01]  /*6250*/  @P0 SEL R2, RZ, 0xffffffff, P4 ;  /* 0xffffffffff020807 */ /* 0x000fe20002000000 */
[----:B------:R-:W-:Y:S01]  /*6260*/  BSSY B1, `(.L_x_111) ;  /* 0x0000028000017945 */ /* 0x000fe20003800000 */
[----:B------:R-:W-:Y:S02]  /*6270*/  LOP3.LUT R3, R59, 0x1, RZ, 0x3c, !PT ;  /* 0x000000013b037812 */ /* 0x000fe400078e3cff */
[----:B------:R-:W-:Y:S02]  /*6280*/  CS2R R34, SRZ ;  /* 0x0000000000227805 */ /* 0x000fe4000001ff00 */
[----:B------:R-:W-:Y:S02]  /*6290*/  @P1 SEL R2, R0, R2, !P3 ;  /* 0x0000000200021207 */ /* 0x000fe40005800000 */
[----:B------:R-:W-:Y:S02]  /*62a0*/  CS2R R32, SRZ ;  /* 0x0000000000207805 */ /* 0x000fe4000001ff00 */
[----:B------:R-:W-:Y:S01]  /*62b0*/  LEA R4, R56, UR42, 0x3 ;  /* 0x0000002a38047c11 */ /* 0x000fe2000f8e18ff */
[----:B------:R-:W-:Y:S01]  /*62c0*/  IMAD.IADD R63, R60, 0x1, R64 ;  /* 0x000000013c3f7824 */ /* 0x000fe200078e0240 */
[----:B------:R-:W-:Y:S02]  /*62d0*/  @P0 LOP3.LUT R2, R2, 0x1, RZ, 0xc0, !PT ;  /* 0x0000000102020812 */ /* 0x000fe400078ec0ff */
[----:B------:R-:W-:Y:S02]  /*62e0*/  SHF.L.U32 R5, R58, 0x1f, RZ ;  /* 0x0000001f3a057819 */ /* 0x000fe400000006ff */
[----:B------:R-:W-:Y:S02]  /*62f0*/  ISETP.NE.U32.OR P5, PT, R2, 0x1, !P0 ;  /* 0x000000010200780c */ /* 0x000fe400047a5470 */
[----:B------:R-:W-:Y:S02]  /*6300*/  PLOP3.LUT P4, PT, PT, PT, PT, 0x8, 0x80 ;  /* 0x000000000080781c */ /* 0x000fe40003f8e170 */
[----:B------:R-:W-:Y:S09]  /*6310*/  P2R R66, PR, RZ, 0x20 ;  /* 0x00000020ff427803 */ /* 0x000ff20000000000 */
[----:B------:R-:W-:Y:S04]  /*6320*/  @P5 SHF.L.U32 R0, R3, 0x1f, RZ ;  /* 0x0000001f03005819 */ /* 0x000fe800000006ff */
[----:B------:R1:W2:Y:S02]  /*6330*/  @P5 SYNCS.PHASECHK.TRANS64.TRYWAIT P0, [R4+URZ+0xc0], R0 ;  /* 0x0000c000040055a7 */ /* 0x0002a400080011ff */
[----:B-1----:R-:W-:Y:S04]  /*6340*/  IMAD.SHL.U32 R0, R27, 0x8, RZ ;  /* 0x000000081b007824 */ /* 0x002fe800078e00ff */
[----:B------:R1:W4:Y:S01]  /*6350*/  SYNCS.PHASECHK.TRANS64.TRYWAIT P3, [R0+UR42+0x110], R5 ;  /* 0x00011005000075a7 */ /* 0x000322000806112a */
[----:B------:R-:W-:Y:S02]  /*6360*/  IMAD.IADD R2, R28, 0x1, R0 ;  /* 0x000000011c027824 */ /* 0x000fe400078e0200 */
[----:B------:R-:W-:Y:S01]  /*6370*/  VIADD R67, R0, UR42 ;  /* 0x0000002a00437c36 */ /* 0x000fe20008000000 */
[----:B--2---:R-:W-:Y:S01]  /*6380*/  @P5 PLOP3.LUT P4, PT, P0, PT, PT, 0x8, 0x80 ;  /* 0x000000000080581c */ /* 0x004fe2000078e170 */
[----:B------:R-:W-:Y:S01]  /*6390*/  @!UPT UIADD3 URZ, UPT, UPT, URZ, URZ, URZ ;  /* 0x000000fffffff290 */ /* 0x000fe2000fffe0ff */
[----:B-1----:R-:W-:Y:S11]  /*63a0*/  @!P5 BRA `(.L_x_112) ;  /* 0x00000000004cd947 */ /* 0x002ff60003800000 */
[----:B------:R-:W-:Y:S01]  /*63b0*/  ISETP.NE.U32.AND P0, PT, RZ, UR38, PT ;  /* 0x00000026ff007c0c */ /* 0x000fe2000bf05070 */
[----:B------:R-:W-:Y:S01]  /*63c0*/  BSSY B0, `(.L_x_113) ;  /* 0x0000010000007945 */ /* 0x000fe20003800000 */
[----:B------:R-:W-:Y:S01]  /*63d0*/  FSETP.NEU.AND P1, PT, R30, RZ, PT ;  /* 0x000000ff1e00720b */ /* 0x000fe20003f2d000 */
[----:B------:R-:W-:Y:S01]  /*63e0*/  IMAD.MOV.U32 R35, RZ, RZ, RZ ;  /* 0x000000ffff237224 */ /* 0x000fe200078e00ff */
[----:B------:R-:W-:Y:S02]  /*63f0*/  ISETP.NE.AND.EX P0, PT, RZ, UR39, PT, P0 ;  /* 0x00000027ff007c0c */ /* 0x000fe4000bf05300 */
[----:B------:R-:W-:Y:S02]  /*6400*/  CS2R R32, SRZ ;  /* 0x0000000000207805 */ /* 0x000fe4000001ff00 */
[----:B------:R-:W-:Y:S02]  /*6410*/  SEL R6, RZ, 0xffffffff, P1 ;  /* 0xffffffffff067807 */ /* 0x000fe40000800000 */
[----:B------:R-:W-:Y:S02]  /*6420*/  LOP3.LUT P1, RZ, R49, 0xff, RZ, 0xc0, !PT ;  /* 0x000000ff31ff7812 */ /* 0x000fe4000782c0ff */
[----:B------:R-:W-:Y:S04]  /*6430*/  SEL R7, RZ, 0xffffffff, P0 ;  /* 0xffffffffff077807 */ /* 0x000fe80000000000 */
[----:B------:R-:W-:Y:S04]  /*6440*/  @P2 SEL R6, R7, R6, !P1 ;  /* 0x0000000607062207 */ /* 0x000fe80004800000 */
[----:B------:R-:W-:Y:S04]  /*6450*/  LOP3.LUT R6, R6, 0x1, RZ, 0xc0, !PT ;  /* 0x0000000106067812 */ /* 0x000fe800078ec0ff */
[----:B------:R-:W-:Y:S01]  /*6460*/  ISETP.NE.U32.AND P0, PT, R6, 0x1, PT ;  /* 0x000000010600780c */ /* 0x000fe20003f05070 */
[----:B------:R-:W-:Y:S01]  /*6470*/  @!UPT UIADD3 URZ, UPT, UPT, URZ, URZ, URZ ;  /* 0x000000fffffff290 */ /* 0x000fe2000fffe0ff */
[----:B------:R-:W-:Y:S11]  /*6480*/  @!P4 BRA `(.L_x_114) ;  /* 0x00000000000cc947 */ /* 0x000ff60003800000 */
[----:B------:R-:W-:Y:S04]  /*6490*/  SHF.L.U32 R3, R3, 0x1f, RZ ;  /* 0x0000001f03037819 */ /* 0x000fe800000006ff */
[----:B------:R-:W1:Y:S02]  /*64a0*/  SYNCS.PHASECHK.TRANS64.TRYWAIT P1, [R4+URZ+0xc0], R3 ;  /* 0x0000c003040075a7 */ /* 0x000e6400080211ff */
[----:B-1----:R-:W-:Y:S05]  /*64b0*/  @!P1 BRA `(.L_x_115) ;  /* 0x0000001400589947 */ /* 0x002fea0003800000 */
.L_x_114:
[----:B------:R-:W-:Y:S05]  /*64c0*/  BSYNC B0 ;  /* 0x0000000000007941 */ /* 0x000fea0003800000 */
.L_x_113:
[----:B------:R2:W1:Y:S02]  /*64d0*/  @P0 LDS.128 R32, [R63] ;  /* 0x000000003f200984 */ /* 0x0004640000000c00 */
.L_x_112:
[----:B------:R-:W-:Y:S05]  /*64e0*/  BSYNC B1 ;  /* 0x0000000000017941 */ /* 0x000fea0003800000 */
.L_x_111:
[----:B-1----:R-:W-:Y:S04]  /*64f0*/  SHF.R.U32.HI R3, RZ, 0x15, R2 ;  /* 0x00000015ff037819 */ /* 0x002fe80000011602 */
[----:B------:R-:W-:Y:S01]  /*6500*/  LOP3.LUT P0, RZ, R3, 0x3, R53, 0x48, !PT ;  /* 0x0000000303ff7812 */ /* 0x000fe20007804835 */
[----:B------:R-:W-:Y:S01]  /*6510*/  @!UPT UIADD3 URZ, UPT, UPT, URZ, URZ, URZ ;  /* 0x000000fffffff290 */ /* 0x000fe2000fffe0ff */
[----:B----4-:R-:W-:Y:S11]  /*6520*/  @P3 BRA `(.L_x_116) ;  /* 0x0000000000083947 */ /* 0x010ff60003800000 */
[----:B------:R-:W1:Y:S02]  /*6530*/  SYNCS.PHASECHK.TRANS64.TRYWAIT P1, [R0+UR42+0x110], R5 ;  /* 0x00011005000075a7 */ /* 0x000e64000802112a */
[----:B-1----:R-:W-:Y:S05]  /*6540*/  @!P1 BRA `(.L_x_117) ;  /* 0x0000001400489947 */ /* 0x002fea0003800000 */
.L_x_116:
[----:B------:R-:W-:Y:S05]  /*6550*/  @!P0 BRA `(.L_x_118) ;  /* 0x0000000000408947 */ /* 0x000fea0003800000 */
[----:B------:R-:W1:Y:S01]  /*6560*/  LDCU.64 UR8, c[0x4][0x70] ;  /* 0x01000e00ff0877ac */ /* 0x000e620008000a00 */
[----:B------:R-:W-:Y:S01]  /*6570*/  MOV R15, 0x0 ;  /* 0x00000000000f7802 */ /* 0x000fe20000000f00 */
[----:B------:R-:W-:Y:S02]  /*6580*/  HFMA2 R12, -RZ, RZ, 0, 5.9604644775390625e-08 ;  /* 0x00000001ff0c7431 */ /* 0x000fe400000001ff */
[----:B------:R-:W-:Y:S02]  /*6590*/  IMAD.MOV.U32 R8, RZ, RZ, 0x192 ;  /* 0x00000192ff087424 */ /* 0x000fe400078e00ff */
[----:B------:R-:W-:Y:S01]  /*65a0*/  IMAD.MOV.U32 R13, RZ, RZ, RZ ;  /* 0x000000ffff0d7224 */ /* 0x000fe200078e00ff */
[----:B------:R-:W4:Y:S01]  /*65b0*/  LDCU.64 UR6, c[0x4][0x78] ;  /* 0x01000f00ff0677ac */ /* 0x000f220008000a00 */
[----:B------:R-:W2:Y:S01]  /*65c0*/  LDC.64 R14, c[0x4][R15] ;  /* 0x010000000f0e7b82 */ /* 0x000ea20000000a00 */
[----:B------:R-:W5:Y:S01]  /*65d0*/  LDCU.64 UR4, c[0x4][0x10] ;  /* 0x01000200ff0477ac */ /* 0x000f620008000a00 */
[----:B-1----:R-:W-:Y:S01]  /*65e0*/  MOV R5, UR9 ;  /* 0x0000000900057c02 */ /* 0x002fe20008000f00 */
[----:B------:R-:W-:Y:S01]  /*65f0*/  IMAD.U32 R4, RZ, RZ, UR8 ;  /* 0x00000008ff047e24 */ /* 0x000fe2000f8e00ff */
[----:B----4-:R-:W-:Y:S01]  /*6600*/  MOV R7, UR7 ;  /* 0x0000000700077c02 */ /* 0x010fe20008000f00 */
[----:B------:R-:W-:Y:S01]  /*6610*/  IMAD.U32 R6, RZ, RZ, UR6 ;  /* 0x00000006ff067e24 */ /* 0x000fe2000f8e00ff */
[----:B-----5:R-:W-:Y:S01]  /*6620*/  MOV R11, UR5 ;  /* 0x00000005000b7c02 */ /* 0x020fe20008000f00 */
[----:B------:R-:W-:Y:S02]  /*6630*/  IMAD.U32 R10, RZ, RZ, UR4 ;  /* 0x00000004ff0a7e24 */ /* 0x000fe4000f8e00ff */
[----:B------:R-:W-:Y:S07]  /*6640*/  LEPC R20, `(.L_x_118) ;  /* 0x000000001014794e */ /* 0x000fee0000000000 */
[----:B--23--:R-:W-:Y:S05]  /*6650*/  CALL.ABS.NOINC R14 ;  /* 0x000000000e007343 */ /* 0x00cfea0003c00000 */
.L_x_118:
[----:B------:R-:W-:Y:S01]  /*6660*/  ISETP.NE.AND P0, PT, R61, RZ, PT ;  /* 0x000000ff3d00720c */ /* 0x000fe20003f05270 */
[----:B------:R-:W-:Y:S05]  /*6670*/  WARPSYNC.ALL ;  /* 0x0000000000007948 */ /* 0x000fea0003800000 */
[----:B------:R-:W-:Y:S01]  /*6680*/  R2UR UR4, R2 ;  /* 0x00000000020472ca */ /* 0x000fe200000e0000 */
[--C-:B------:R-:W-:Y:S01]  /*6690*/  HADD2.F32 R0, -RZ, R32.reuse.H0_H0 ;  /* 0x20000020ff007230 */ /* 0x100fe20000004100 */
[----:B-1----:R-:W-:Y:S01]  /*66a0*/  IADD3 R67, PT, PT, R67, 0x130, RZ ;  /* 0x0000013043437810 */ /* 0x002fe20007ffe0ff */
[----:B------:R-:W-:Y:S01]  /*66b0*/  HADD2.F32 R2, -RZ, R32.H1_H1 ;  /* 0x30000020ff027230 */ /* 0x000fe20000004100 */
[----:B------:R-:W-:Y:S01]  /*66c0*/  BSSY.RECONVERGENT B0, `(.L_x_119) ;  /* 0x0000033000007945 */ /* 0x000fe20003800200 */
[--C-:B------:R-:W-:Y:S01]  /*66d0*/  HADD2.F32 R3, -RZ, R33.reuse.H0_H0 ;  /* 0x20000021ff037230 */ /* 0x100fe20000004100 */
[----:B------:R-:W-:Y:S01]  /*66e0*/  LOP3.LUT R67, R67, 0xfefffff8, RZ, 0xc0, !PT ;  /* 0xfefffff843437812 */ /* 0x000fe200078ec0ff */
[----:B------:R-:W-:Y:S02]  /*66f0*/  HADD2.F32 R12, -RZ, R33.H1_H1 ;  /* 0x30000021ff0c7230 */ /* 0x000fe40000004100 */
[--C-:B------:R-:W-:Y:S02]  /*6700*/  HADD2.F32 R13, -RZ, R34.reuse.H0_H0 ;  /* 0x20000022ff0d7230 */ /* 0x100fe40000004100 */
[----:B------:R-:W-:Y:S02]  /*6710*/  HADD2.F32 R14, -RZ, R34.H1_H1 ;  /* 0x30000022ff0e7230 */ /* 0x000fe40000004100 */
[----:B------:R-:W1:Y:S01]  /*6720*/  LDTM.x8 R4, tmem[UR4] ;  /* 0x00000004000479ee */ /* 0x000e6200081c0000 */
[--C-:B------:R-:W-:Y:S01]  /*6730*/  HADD2.F32 R15, -RZ, R35.reuse.H0_H0 ;  /* 0x20000023ff0f7230 */ /* 0x100fe20000004100 */
[----:B------:R-:W-:Y:S01]  /*6740*/  NOP ;  /* 0x0000000000007918 */ /* 0x000fe20000000000 */
[----:B------:R-:W-:Y:S01]  /*6750*/  HADD2.F32 R20, -RZ, R35.H1_H1 ;  /* 0x30000023ff147230 */ /* 0x000fe20000004100 */
[----:B-1----:R1:W-:Y:S01]  /*6760*/  SYNCS.ARRIVE.TRANS64.RED.A1T0 RZ, [R67+URZ], RZ ;  /* 0x000000ff43ff79a7 */ /* 0x0023e200081004ff */
[C---:B---3--:R-:W-:Y:S01]  /*6770*/  FMUL R4, R29.reuse, R4 ;  /* 0x000000041d047220 */ /* 0x048fe20000400000 */
[C---:B------:R-:W-:Y:S01]  /*6780*/  FMUL R5, R29.reuse, R5 ;  /* 0x000000051d057220 */ /* 0x040fe20000400000 */
[C---:B------:R-:W-:Y:S01]  /*6790*/  FMUL R6, R29.reuse, R6 ;  /* 0x000000061d067220 */ /* 0x040fe20000400000 */
[C---:B------:R-:W-:Y:S01]  /*67a0*/  FMUL R7, R29.reuse, R7 ;  /* 0x000000071d077220 */ /* 0x040fe20000400000 */
[C---:B------:R-:W-:Y:S01]  /*67b0*/  FFMA R4, R30.reuse, R0, R4 ;  /* 0x000000001e047223 */ /* 0x040fe20000000004 */
[C---:B------:R-:W-:Y:S01]  /*67c0*/  FMUL R8, R29.reuse, R8 ;  /* 0x000000081d087220 */ /* 0x040fe20000400000 */
[C---:B------:R-:W-:Y:S01]  /*67d0*/  FFMA R5, R30.reuse, R2, R5 ;  /* 0x000000021e057223 */ /* 0x040fe20000000005 */
[C---:B------:R-:W-:Y:S01]  /*67e0*/  FMUL R9, R29.reuse, R9 ;  /* 0x000000091d097220 */ /* 0x040fe20000400000 */
[C---:B------:R-:W-:Y:S01]  /*67f0*/  FFMA R6, R30.reuse, R3, R6 ;  /* 0x000000031e067223 */ /* 0x040fe20000000006 */
[C---:B------:R-:W-:Y:S01]  /*6800*/  FMUL R10, R29.reuse, R10 ;  /* 0x0000000a1d0a7220 */ /* 0x040fe20000400000 */
[C---:B------:R-:W-:Y:S01]  /*6810*/  FFMA R7, R30.reuse, R12, R7 ;  /* 0x0000000c1e077223 */ /* 0x040fe20000000007 */
[----:B------:R-:W-:Y:S01]  /*6820*/  FMUL R11, R29, R11 ;  /* 0x0000000b1d0b7220 */ /* 0x000fe20000400000 */
[C---:B------:R-:W-:Y:S01]  /*6830*/  FFMA R8, R30.reuse, R13, R8 ;  /* 0x0000000d1e087223 */ /* 0x040fe20000000008 */
[C---:B------:R-:W-:Y:S01]  /*6840*/  FFMA R9, R30.reuse, R14, R9 ;  /* 0x0000000e1e097223 */ /* 0x040fe20000000009 */
[C---:B------:R-:W-:Y:S01]  /*6850*/  FFMA R10, R30.reuse, R15, R10 ;  /* 0x0000000f1e0a7223 */ /* 0x040fe2000000000a */
[----:B------:R-:W-:Y:S01]  /*6860*/  FFMA R11, R30, R20, R11 ;  /* 0x000000141e0b7223 */ /* 0x000fe2000000000b */
[----:B------:R-:W-:Y:S02]  /*6870*/  F2FP.F16.F32.PACK_AB R4, R5, R4 ;  /* 0x000000040504723e */ /* 0x000fe400000000ff */
[----:B------:R-:W-:Y:S02]  /*6880*/  F2FP.F16.F32.PACK_AB R5, R7, R6 ;  /* 0x000000060705723e */ /* 0x000fe400000000ff */
[----:B------:R-:W-:Y:S02]  /*6890*/  F2FP.F16.F32.PACK_AB R6, R9, R8 ;  /* 0x000000080906723e */ /* 0x000fe400000000ff */
[----:B------:R-:W-:Y:S05]  /*68a0*/  F2FP.F16.F32.PACK_AB R7, R11, R10 ;  /* 0x0000000a0b07723e */ /* 0x000fea00000000ff */
[----:B------:R1:W-:Y:S01]  /*68b0*/  STS.128 [R63], R4 ;  /* 0x000000043f007388 */ /* 0x0003e20000000c00 */
[----:B------:R-:W-:Y:S01]  /*68c0*/  @!PT LDS RZ, [RZ] ;  /* 0x00000000fffff984 */ /* 0x000fe20000000800 */
[----:B------:R-:W-:Y:S01]  /*68d0*/  @!PT LDS RZ, [RZ] ;  /* 0x00000000fffff984 */ /* 0x000fe20000000800 */
[----:B------:R-:W-:Y:S01]  /*68e0*/  @!PT LDS RZ, [RZ] ;  /* 0x00000000fffff984 */ /* 0x000fe20000000800 */
[----:B------:R-:W-:Y:S01]  /*68f0*/  @!PT LDS RZ, [RZ] ;  /* 0x00000000fffff984 */ /* 0x000fe20000000800 */
[----:B------:R3:W-:Y:S07]  /*6900*/  MEMBAR.ALL.CTA ;  /* 0x0000000000007992 */ /* 0x0007ee0000008000 */
[----:B---3--:R-:W3:Y:S02]  /*6910*/  FENCE.VIEW.ASYNC.S ;  /* 0x00000000000073c6 */ /* 0x008ee40000000000 */
[----:B---3--:R-:W-:Y:S06]  /*6920*/  BAR.SYNC.DEFER_BLOCKING 0x1, 0x80 ;  /* 0x0042000000007b1d */ /* 0x008fec0000010000 */
[----:B------:R-:W-:Y:S05]  /*6930*/  @P0 BRA `(.L_x_120) ;  /* 0x00000000002c0947 */ /* 0x000fea0003800000 */
[----:B------:R-:W-:Y:S01]  /*6940*/  R2UR UR12, R48 ;  /* 0x00000000300c72ca */ /* 0x000fe200000e0000 */
[----:B------:R-:W-:Y:S01]  /*6950*/  UIADD3 UR10, UP0, UPT, UR46, 0x680, URZ ;  /* 0x000006802e0a7890 */ /* 0x000fe2000ff1e0ff */
[----:B------:R-:W-:Y:S01]  /*6960*/  R2UR UR9, R47 ;  /* 0x000000002f0972ca */ /* 0x000fe200000e0000 */
[----:B------:R-:W-:Y:S01]  /*6970*/  UMOV UR7, UR36 ;  /* 0x0000002400077c82 */ /* 0x000fe20008000000 */
[----:B------:R-:W-:Y:S01]  /*6980*/  R2UR UR8, R64 ;  /* 0x00000000400872ca */ /* 0x000fe200000e0000 */
[----:B------:R-:W-:Y:S08]  /*6990*/  UIADD3.X UR11, UPT, UPT, URZ, UR47, URZ, UP0, !UPT ;  /* 0x0000002fff0b7290 */ /* 0x000ff000087fe4ff */
[----:B------:R-:W-:Y:S02]  /*69a0*/  USHF.L.U32 UR5, UR12, 0x4, URZ ;  /* 0x000000040c057899 */ /* 0x000fe400080006ff */
[----:B------:R-:W-:Y:S02]  /*69b0*/  USHF.L.U32 UR6, UR9, 0x6, URZ ;  /* 0x0000000609067899 */ /* 0x000fe400080006ff */
[----:B------:R-:W-:Y:S09]  /*69c0*/  UIADD3 UR4, UPT, UPT, UR42, 0x200, UR8 ;  /* 0x000002002a047890 */ /* 0x000ff2000fffe008 */
[----:B------:R3:W-:Y:S02]  /*69d0*/  UTMASTG.3D [UR4], [UR10] ;  /* 0x000000040a0073b5 */ /* 0x0007e40008010000 */
[----:B---3--:R0:W-:Y:S02]  /*69e0*/  UTMACMDFLUSH ;  /* 0x00000000000079b7 */ /* 0x0081e40000000000 */
.L_x_120:
[----:B------:R-:W-:Y:S05]  /*69f0*/  BSYNC.RECONVERGENT B0 ;  /* 0x0000000000007941 */ /* 0x000fea0003800200 */
.L_x_119:
[----:B------:R-:W-:Y:S04]  /*6a00*/  BSSY.RECONVERGENT B0, `(.L_x_121) ;  /* 0x0000003000007945 */ /* 0x000fe80003800200 */
[----:B------:R-:W-:Y:S05]  /*6a10*/  @P0 BRA `(.L_x_122) ;  /* 0x0000000000040947 */ /* 0x000fea0003800000 */
[----:B------:R-:W-:Y:S04]  /*6a20*/  DEPBAR.LE SB0, 0x0 ;  /* 0x000080000000791a */ /* 0x000fe80000000000 */
.L_x_122:
[----:B------:R-:W-:Y:S05]  /*6a30*/  BSYNC.RECONVERGENT B0 ;  /* 0x0000000000007941 */ /* 0x000fea0003800200 */
.L_x_121:
[----:B------:R-:W-:Y:S01]  /*6a40*/  BAR.SYNC.DEFER_BLOCKING 0x1, 0x80 ;  /* 0x0042000000007b1d */ /* 0x000fe20000010000 */
[----:B------:R-:W-:Y:S01]  /*6a50*/  UIADD3 UR43, UPT, UPT, UR43, 0x1, URZ ;  /* 0x000000012b2b7890 */ /* 0x000fe2000fffe0ff */
[----:B------:R-:W-:Y:S02]  /*6a60*/  IADD3 R27, PT, PT, R27, 0x1, RZ ;  /* 0x000000011b1b7810 */ /* 0x000fe40007ffe0ff */
[----:B------:R-:W-:Y:S01]  /*6a70*/  IADD3 R56, PT, PT, R56, 0x1, RZ ;  /* 0x0000000138387810 */ /* 0x000fe20007ffe0ff */
[----:B------:R-:W-:Y:S09]  /*6a80*/  UISETP.NE.AND UP0, UPT, UR43, URZ, UPT ;  /* 0x000000ff2b00728c */ /* 0x000ff2000bf05270 */
[----:B------:R-:W-:Y:S05]  /*6a90*/  BRA.U !UP0, `(.L_x_123) ;  /* 0x0000000108287547 */ /* 0x000fea000b800000 */
[----:B------:R-:W-:Y:S01]  /*6aa0*/  ISETP.NE.AND P0, PT, R66, RZ, PT ;  /* 0x000000ff4200720c */ /* 0x000fe20003f05270 */
[----:B------:R-:W-:Y:S11]  /*6ab0*/  IMAD.U32 R0, RZ, RZ, UR37 ;  /* 0x00000025ff007e24 */ /* 0x000ff6000f8e00ff */
[----:B------:R-:W-:Y:S01]  /*6ac0*/  @!UPT UIADD3 URZ, UPT, UPT, URZ, URZ, URZ ;  /* 0x000000fffffff290 */ /* 0x000fe2000fffe0ff */
[C---:B------:R-:W-:Y:S01]  /*6ad0*/  @P0 LEA R2, R55.reuse, UR42, 0x3 ;  /* 0x0000002a37020c11 */ /* 0x040fe2000f8e18ff */
[----:B------:R-:W-:Y:S04]  /*6ae0*/  VIADD R55, R55, 0x1 ;  /* 0x0000000137377836 */ /* 0x000fe80000000000 */
[----:B------:R-:W-:Y:S05]  /*6af0*/  @P0 VIADD R2, R2, 0xd0 ;  /* 0x000000d002020836 */ /* 0x000fea0000000000 */
[----:B------:R-:W-:Y:S04]  /*6b00*/  @P0 PRMT R0, R0, 0x654, R2 ;  /* 0x0000065400000816 */ /* 0x000fe80000000002 */
[----:B------:R3:W-:Y:S01]  /*6b10*/  @P0 SYNCS.ARRIVE.TRANS64.RED.A1T0 RZ, [R0+URZ], RZ ;  /* 0x000000ff00ff09a7 */ /* 0x0007e200081004ff */
[C---:B------:R-:W-:Y:S04]  /*6b20*/  ISETP.NE.AND P0, PT, R55.reuse, 0x2, PT ;  /* 0x000000023700780c */ /* 0x040fe80003f05270 */
[----:B------:R-:W-:Y:S09]  /*6b30*/  SEL R55, R55, RZ, P0 ;  /* 0x000000ff37377207 */ /* 0x000ff20000000000 */
.L_x_123:
[----:B------:R-:W-:Y:S01]  /*6b40*/  ISETP.NE.AND P3, PT, R62, RZ, PT ;  /* 0x000000ff3e00720c */ /* 0x000fe20003f65270 */
[----:B------:R-:W-:Y:S01]  /*6b50*/  IMAD.IADD R48, R25, 0x1, R31 ;  /* 0x0000000119307824 */ /* 0x000fe200078e021f */
[----:B------:R-:W-:Y:S01]  /*6b60*/  ISETP.NE.AND P0, PT, R65, 0x2, PT ;  /* 0x000000024100780c */ /* 0x000fe20003f05270 */
[----:B------:R-:W-:Y:S01]  /*6b70*/  IMAD.IADD R47, R26, 0x1, R46 ;  /* 0x000000011a2f7824 */ /* 0x000fe200078e022e */
[----:B------:R-:W-:Y:S02]  /*6b80*/  ISETP.NE.AND P1, PT, R27, 0x4, PT ;  /* 0x000000041b00780c */ /* 0x000fe40003f25270 */
[----:B------:R-:W-:Y:S02]  /*6b90*/  ISETP.NE.AND P2, PT, R56, 0x2, PT ;  /* 0x000000023800780c */ /* 0x000fe40003f45270 */
[----:B------:R-:W-:Y:S02]  /*6ba0*/  SEL R3, RZ, 0x1, P0 ;  /* 0x00000001ff037807 */ /* 0x000fe40000000000 */
[----:B------:R-:W-:Y:S02]  /*6bb0*/  SEL R2, RZ, 0x1, P1 ;  /* 0x00000001ff027807 */ /* 0x000fe40000800000 */
[----:B---3--:R-:W-:Y:S02]  /*6bc0*/  SEL R0, RZ, 0x1, P2 ;  /* 0x00000001ff007807 */ /* 0x008fe40001000000 */
[----:B------:R-:W-:Y:S02]  /*6bd0*/  @P3 R2UR UR36, R54 ;  /* 0x00000000362432ca */ /* 0x000fe400000e0000 */
[----:B------:R-:W-:Y:S02]  /*6be0*/  LOP3.LUT R57, R57, R3, RZ, 0x3c, !PT ;  /* 0x0000000339397212 */ /* 0x000fe400078e3cff */
[----:B------:R-:W-:Y:S02]  /*6bf0*/  LOP3.LUT R58, R58, R2, RZ, 0x3c, !PT ;  /* 0x000000023a3a7212 */ /* 0x000fe400078e3cff */
[----:B------:R-:W-:Y:S02]  /*6c00*/  LOP3.LUT R59, R59, R0, RZ, 0x3c, !PT ;  /* 0x000000003b3b7212 */ /* 0x000fe400078e3cff */
[----:B------:R-:W-:Y:S02]  /*6c10*/  SEL R65, R65, RZ, P0 ;  /* 0x000000ff41417207 */ /* 0x000fe40000000000 */
[----:B------:R-:W-:Y:S02]  /*6c20*/  SEL R27, R27, RZ, P1 ;  /* 0x000000ff1b1b7207 */ /* 0x000fe40000800000 */
[----:B------:R-:W-:Y:S01]  /*6c30*/  SEL R56, R56, RZ, P2 ;  /* 0x000000ff38387207 */ /* 0x000fe20001000000 */
[----:B------:R-:W-:Y:S06]  /*6c40*/  @P3 BRA `(.L_x_124) ;  /* 0xffffffec00243947 */ /* 0x000fec000383ffff */
[----:B------:R-:W-:-:S09]  /*6c50*/  UISETP.NE.AND UP0, UPT, UR45, URZ, UPT ;  /* 0x000000ff2d00728c */ /* 0x000fd2000bf05270 */
[----:B------:R-:W-:Y:S05]  /*6c60*/  BRA.U !UP0, `(.L_x_125) ;  /* 0x0000000108487547 */ /* 0x000fea000b800000 */
[----:B------:R-:W3:Y:S02]  /*6c70*/  LDCU.64 UR4, c[0x0][0x890] ;  /* 0x00011200ff0477ac */ /* 0x000ee40008000a00 */
[----:B---3--:R-:W-:-:S04]  /*6c80*/  UISETP.NE.U32.AND UP0, UPT, UR4, URZ, UPT ;  /* 0x000000ff0400728c */ /* 0x008fc8000bf05070 */
[----:B------:R-:W-:-:S09]  /*6c90*/  UISETP.NE.AND.EX UP0, UPT, UR5, URZ, UPT, UP0 ;  /* 0x000000ff0500728c */ /* 0x000fd2000bf05300 */
[----:B------:R-:W-:Y:S05]  /*6ca0*/  BRA.U UP0, `(.L_x_126) ;  /* 0x00000001000c7547 */ /* 0x000fea000b800000 */
[----:B------:R-:W-:-:S13]  /*6cb0*/  FSETP.NEU.AND P0, PT, R30, RZ, PT ;  /* 0x000000ff1e00720b */ /* 0x000fda0003f0d000 */
[----:B------:R-:W-:Y:S05]  /*6cc0*/  @!P0 EXIT ;  /* 0x000000000000894d */ /* 0x000fea0003800000 */
[----:B------:R-:W-:Y:S05]  /*6cd0*/  BRA `(.L_x_125) ;  /* 0x00000000002c7947 */ /* 0x000fea0003800000 */
.L_x_126:
[----:B------:R-:W-:Y:S01]  /*6ce0*/  LOP3.LUT P0, RZ, R49, 0xff, RZ, 0xc0, !PT ;  /* 0x000000ff31ff7812 */ /* 0x000fe2000780c0ff */
[----:B------:R-:W-:-:S12]  /*6cf0*/  BSSY.RECONVERGENT B0, `(.L_x_125) ;  /* 0x0000009000007945 */ /* 0x000fd80003800200 */
[----:B------:R-:W-:Y:S05]  /*6d00*/  @P0 BRA `(.L_x_127) ;  /* 0x0000000000140947 */ /* 0x000fea0003800000 */
[----:B------:R-:W3:Y:S02]  /*6d10*/  LDCU.64 UR4, c[0x0][0x888] ;  /* 0x00011100ff0477ac */ /* 0x000ee40008000a00 */
[----:B---3--:R-:W-:-:S04]  /*6d20*/  ISETP.NE.U32.AND P0, PT, RZ, UR4, PT ;  /* 0x00000004ff007c0c */ /* 0x008fc8000bf05070 */
[----:B------:R-:W-:-:S13]  /*6d30*/  ISETP.NE.AND.EX P0, PT, RZ, UR5, PT, P0 ;  /* 0x00000005ff007c0c */ /* 0x000fda000bf05300 */
[----:B------:R-:W-:Y:S05]  /*6d40*/  @!P0 EXIT ;  /* 0x000000000000894d */ /* 0x000fea0003800000 */
[----:B------:R-:W-:Y:S05]  /*6d50*/  BRA `(.L_x_128) ;  /* 0x0000000000087947 */ /* 0x000fea0003800000 */
.L_x_127:
[----:B------:R-:W-:-:S13]  /*6d60*/  FSETP.NEU.AND P0, PT, R30, RZ, PT ;  /* 0x000000ff1e00720b */ /* 0x000fda0003f0d000 */
[----:B------:R-:W-:Y:S05]  /*6d70*/  @!P0 EXIT ;  /* 0x000000000000894d */ /* 0x000fea0003800000 */
.L_x_128:
[----:B------:R-:W-:Y:S05]  /*6d80*/  BSYNC.RECONVERGENT B0 ;  /* 0x0000000000007941 */ /* 0x000fea0003800200 */
.L_x_125:
[----:B------:R-:W-:-:S04]  /*6d90*/  DEPBAR.LE SB0, 0x0 ;  /* 0x000080000000791a */ /* 0x000fc80000000000 */
[----:B------:R-:W-:Y:S05]  /*6da0*/  EXIT ;  /* 0x000000000000794d */ /* 0x000fea0003800000 */
.L_x_25:
[----:B--2---:R2:W4:Y:S02]  /*6db0*/  SYNCS.PHASECHK.TRANS64.TRYWAIT P0, [R2+URZ+0x160], R3 ;  /* 0x00016003020075a7 */ /* 0x00452400080011ff */
[----:B----4-:R-:W-:Y:S05]  /*6dc0*/  @!P0 NANOSLEEP.SYNCS 0x989680 ;  /* 0x009896800000895d */ /* 0x010fea0003900000 */
[----:B------:R-:W4:Y:S02]  /*6dd0*/  @!P0 SYNCS.PHASECHK.TRANS64 P0, [R2+URZ+0x160], R3 ;  /* 0x00016003020085a7 */ /* 0x000f2400080010ff */
[----:B----4-:R-:W-:Y:S05]  /*6de0*/  @!P0 BRA `(.L_x_25) ;  /* 0xfffffffc00f08947 */ /* 0x010fea000383ffff */
[----:B------:R-:W-:Y:S05]  /*6df0*/  BRA `(.L_x_129) ;  /* 0xffffffa800c07947 */ /* 0x000fea000383ffff */
.L_x_28:
[----:B------:R-:W-:-:S07]  /*6e00*/  MOV R2, UR33 ;  /* 0x0000002100027c02 */ /* 0x000fce0008000f00 */
.L_x_130:
[----:B-1----:R1:W2:Y:S02]  /*6e10*/  SYNCS.PHASECHK.TRANS64.TRYWAIT P0, [R2+URZ+0x60], R4 ;  /* 0x00006004020075a7 */ /* 0x0022a400080011ff */
[----:B--2---:R-:W-:Y:S05]  /*6e20*/  @!P0 NANOSLEEP.SYNCS 0x989680 ;  /* 0x009896800000895d */ /* 0x004fea0003900000 */
[----:B------:R-:W2:Y:S02]  /*6e30*/  @!P0 SYNCS.PHASECHK.TRANS64 P0, [R2+URZ+0x60], R4 ;  /* 0x00006004020085a7 */ /* 0x000ea400080010ff */
[----:B--2---:R-:W-:Y:S05]  /*6e40*/  @!P0 BRA `(.L_x_130) ;  /* 0xfffffffc00f08947 */ /* 0x004fea000383ffff */
[----:B------:R-:W-:Y:S05]  /*6e50*/  BRA `(.L_x_27) ;  /* 0xffffffac00287947 */ /* 0x000fea000383ffff */
.L_x_35:
[----:B-1----:R-:W-:-:S07]  /*6e60*/  MOV R2, UR33 ;  /* 0x0000002100027c02 */ /* 0x002fce0008000f00 */
.L_x_131:
[----:B-1----:R1:W2:Y:S02]  /*6e70*/  SYNCS.PHASECHK.TRANS64.TRYWAIT P0, [R2+URZ+0x60], R4 ;  /* 0x00006004020075a7 */ /* 0x0022a400080011ff */
[----:B--2---:R-:W-:Y:S05]  /*6e80*/  @!P0 NANOSLEEP.SYNCS 0x989680 ;  /* 0x009896800000895d */ /* 0x004fea0003900000 */
[----:B------:R-:W2:Y:S02]  /*6e90*/  @!P0 SYNCS.PHASECHK.TRANS64 P0, [R2+URZ+0x60], R4 ;  /* 0x00006004020085a7 */ /* 0x000ea400080010ff */
[----:B--2---:R-:W-:Y:S05]  /*6ea0*/  @!P0 BRA `(.L_x_131) ;  /* 0xfffffffc00f08947 */ /* 0x004fea000383ffff */
[----:B------:R-:W-:Y:S05]  /*6eb0*/  BRA `(.L_x_34) ;  /* 0xffffffb000147947 */ /* 0x000fea000383ffff */
.L_x_40:
[----:B-1----:R1:W2:Y:S02]  /*6ec0*/  SYNCS.PHASECHK.TRANS64.TRYWAIT P0, [R2+URZ+0xf0], R3 ;  /* 0x0000f003020075a7 */ /* 0x0022a400080011ff */
[----:B--2---:R-:W-:Y:S05]  /*6ed0*/  @!P0 NANOSLEEP.SYNCS 0x989680 ;  /* 0x009896800000895d */ /* 0x004fea0003900000 */
[----:B------:R-:W2:Y:S02]  /*6ee0*/  @!P0 SYNCS.PHASECHK.TRANS64 P0, [R2+URZ+0xf0], R3 ;  /* 0x0000f003020085a7 */ /* 0x000ea400080010ff */
[----:B--2---:R-:W-:Y:S05]  /*6ef0*/  @!P0 BRA `(.L_x_40) ;  /* 0xfffffffc00f08947 */ /* 0x004fea000383ffff */
[----:B------:R-:W-:Y:S05]  /*6f00*/  BRA `(.L_x_132) ;  /* 0xffffffb000e07947 */ /* 0x000fea000383ffff */
.L_x_44:
[----:B---3--:R-:W-:-:S07]  /*6f10*/  MOV R0, UR5 ;  /* 0x0000000500007c02 */ /* 0x008fce0008000f00 */
.L_x_133:
[----:B-1----:R1:W2:Y:S02]  /*6f20*/  SYNCS.PHASECHK.TRANS64.TRYWAIT P0, [R0+URZ], R2 ;  /* 0x00000002000075a7 */ /* 0x0022a400080011ff */
[----:B--2---:R-:W-:Y:S05]  /*6f30*/  @!P0 NANOSLEEP.SYNCS 0x989680 ;  /* 0x009896800000895d */ /* 0x004fea0003900000 */
[----:B------:R-:W2:Y:S02]  /*6f40*/  @!P0 SYNCS.PHASECHK.TRANS64 P0, [R0+URZ], R2 ;  /* 0x00000002000085a7 */ /* 0x000ea400080010ff */
[----:B--2---:R-:W-:Y:S05]  /*6f50*/  @!P0 BRA `(.L_x_133) ;  /* 0xfffffffc00f08947 */ /* 0x004fea000383ffff */
[----:B------:R-:W-:Y:S05]  /*6f60*/  BRA `(.L_x_134) ;  /* 0xffffffb800507947 */ /* 0x000fea000383ffff */
.L_x_45:
[----:B---3--:R-:W-:-:S07]  /*6f70*/  MOV R0, UR5 ;  /* 0x0000000500007c02 */ /* 0x008fce0008000f00 */
.L_x_135:
[----:B-1----:R1:W2:Y:S02]  /*6f80*/  SYNCS.PHASECHK.TRANS64.TRYWAIT P0, [R0+URZ], R3 ;  /* 0x00000003000075a7 */ /* 0x0022a400080011ff */
[----:B--2---:R-:W-:Y:S05]  /*6f90*/  @!P0 NANOSLEEP.SYNCS 0x989680 ;  /* 0x009896800000895d */ /* 0x004fea0003900000 */
[----:B------:R-:W2:Y:S02]  /*6fa0*/  @!P0 SYNCS.PHASECHK.TRANS64 P0, [R0+URZ], R3 ;  /* 0x00000003000085a7 */ /* 0x000ea400080010ff */
[----:B--2---:R-:W-:Y:S05]  /*6fb0*/  @!P0 BRA `(.L_x_135) ;  /* 0xfffffffc00f08947 */ /* 0x004fea000383ffff */
[----:B------:R-:W-:Y:S05]  /*6fc0*/  BRA `(.L_x_136) ;  /* 0xffffffb8005c7947 */ /* 0x000fea000383ffff */
.L_x_46:
[----:B---3--:R-:W-:-:S07]  /*6fd0*/  MOV R0, UR5 ;  /* 0x0000000500007c02 */ /* 0x008fce0008000f00 */
.L_x_137:
[----:B-1----:R1:W2:Y:S02]  /*6fe0*/  SYNCS.PHASECHK.TRANS64.TRYWAIT P0, [R0+URZ], R3 ;  /* 0x00000003000075a7 */ /* 0x0022a400080011ff */
[----:B--2---:R-:W-:Y:S05]  /*6ff0*/  @!P0 NANOSLEEP.SYNCS 0x989680 ;  /* 0x009896800000895d */ /* 0x004fea0003900000 */
[----:B------:R-:W2:Y:S02]  /*7000*/  @!P0 SYNCS.PHASECHK.TRANS64 P0, [R0+URZ], R3 ;  /* 0x00000003000085a7 */ /* 0x000ea400080010ff */
[----:B--2---:R-:W-:Y:S05]  /*7010*/  @!P0 BRA `(.L_x_137) ;  /* 0xfffffffc00f08947 */ /* 0x004fea000383ffff */
[----:B------:R-:W-:Y:S05]  /*7020*/  BRA `(.L_x_138) ;  /* 0xffffffb800687947 */ /* 0x000fea000383ffff */
.L_x_47:
[----:B---3--:R-:W-:-:S07]  /*7030*/  MOV R0, UR5 ;  /* 0x0000000500007c02 */ /* 0x008fce0008000f00 */
.L_x_139:
[----:B-1----:R1:W2:Y:S02]  /*7040*/  SYNCS.PHASECHK.TRANS64.TRYWAIT P0, [R0+URZ], R3 ;  /* 0x00000003000075a7 */ /* 0x0022a400080011ff */
[----:B--2---:R-:W-:Y:S05]  /*7050*/  @!P0 NANOSLEEP.SYNCS 0x989680 ;  /* 0x009896800000895d */ /* 0x004fea0003900000 */
[----:B------:R-:W2:Y:S02]  /*7060*/  @!P0 SYNCS.PHASECHK.TRANS64 P0, [R0+URZ], R3 ;  /* 0x00000003000085a7 */ /* 0x000ea400080010ff */
[----:B--2---:R-:W-:Y:S05]  /*7070*/  @!P0 BRA `(.L_x_139) ;  /* 0xfffffffc00f08947 */ /* 0x004fea000383ffff */
[----:B------:R-:W-:Y:S05]  /*7080*/  BRA `(.L_x_140) ;  /* 0xffffffb800747947 */ /* 0x000fea000383ffff */
.L_x_48:
[----:B---3--:R-:W-:-:S07]  /*7090*/  MOV R0, UR5 ;  /* 0x0000000500007c02 */ /* 0x008fce0008000f00 */
.L_x_141:
[----:B-1----:R1:W2:Y:S02]  /*70a0*/  SYNCS.PHASECHK.TRANS64.TRYWAIT P0, [R0+URZ], R3 ;  /* 0x00000003000075a7 */ /* 0x0022a400080011ff */
[----:B--2---:R-:W-:Y:S05]  /*70b0*/  @!P0 NANOSLEEP.SYNCS 0x989680 ;  /* 0x009896800000895d */ /* 0x004fea0003900000 */
[----:B------:R-:W2:Y:S02]  /*70c0*/  @!P0 SYNCS.PHASECHK.TRANS64 P0, [R0+URZ], R3 ;  /* 0x00000003000085a7 */ /* 0x000ea400080010ff */
[----:B--2---:R-:W-:Y:S05]  /*70d0*/  @!P0 BRA `(.L_x_141) ;  /* 0xfffffffc00f08947 */ /* 0x004fea000383ffff */
[----:B------:R-:W-:Y:S05]  /*70e0*/  BRA `(.L_x_142) ;  /* 0xffffffb800807947 */ /* 0x000fea000383ffff */
.L_x_49:
[----:B---3--:R-:W-:-:S07]  /*70f0*/  MOV R0, UR5 ;  /* 0x0000000500007c02 */ /* 0x008fce0008000f00 */
.L_x_143:
[----:B-1----:R1:W2:Y:S02]  /*7100*/  SYNCS.PHASECHK.TRANS64.TRYWAIT P0, [R0+URZ], R3 ;  /* 0x00000003000075a7 */ /* 0x0022a400080011ff */
[----:B--2---:R-:W-:Y:S05]  /*7110*/  @!P0 NANOSLEEP.SYNCS 0x989680 ;  /* 0x009896800000895d */ /* 0x004fea0003900000 */
[----:B------:R-:W2:Y:S02]  /*7120*/  @!P0 SYNCS.PHASECHK.TRANS64 P0, [R0+URZ], R3 ;  /* 0x00000003000085a7 */ /* 0x000ea400080010ff */
[----:B--2---:R-:W-:Y:S05]  /*7130*/  @!P0 BRA `(.L_x_143) ;  /* 0xfffffffc00f08947 */ /* 0x004fea000383ffff */
[----:B------:R-:W-:Y:S05]  /*7140*/  BRA `(.L_x_144) ;  /* 0xffffffb8008c7947 */ /* 0x000fea000383ffff */
.L_x_50:
[----:B---3--:R-:W-:-:S07]  /*7150*/  MOV R0, UR5 ;  /* 0x0000000500007c02 */ /* 0x008fce0008000f00 */
.L_x_145:
[----:B-1----:R1:W2:Y:S02]  /*7160*/  SYNCS.PHASECHK.TRANS64.TRYWAIT P0, [R0+URZ], R3 ;  /* 0x00000003000075a7 */ /* 0x0022a400080011ff */
[----:B--2---:R-:W-:Y:S05]  /*7170*/  @!P0 NANOSLEEP.SYNCS 0x989680 ;  /* 0x009896800000895d */ /* 0x004fea0003900000 */
[----:B------:R-:W2:Y:S02]  /*7180*/  @!P0 SYNCS.PHASECHK.TRANS64 P0, [R0+URZ], R3 ;  /* 0x00000003000085a7 */ /* 0x000ea400080010ff */
[----:B--2---:R-:W-:Y:S05]  /*7190*/  @!P0 BRA `(.L_x_145) ;  /* 0xfffffffc00f08947 */ /* 0x004fea000383ffff */
[----:B------:R-:W-:Y:S05]  /*71a0*/  BRA `(.L_x_146) ;  /* 0xffffffb800987947 */ /* 0x000fea000383ffff */
.L_x_51:
[----:B---3--:R-:W-:-:S07]  /*71b0*/  MOV R0, UR5 ;  /* 0x0000000500007c02 */ /* 0x008fce0008000f00 */
.L_x_147:
[----:B-1----:R1:W2:Y:S02]  /*71c0*/  SYNCS.PHASECHK.TRANS64.TRYWAIT P0, [R0+URZ], R3 ;  /* 0x00000003000075a7 */ /* 0x0022a400080011ff */
[----:B--2---:R-:W-:Y:S05]  /*71d0*/  @!P0 NANOSLEEP.SYNCS 0x989680 ;  /* 0x009896800000895d */ /* 0x004fea0003900000 */
[----:B------:R-:W2:Y:S02]  /*71e0*/  @!P0 SYNCS.PHASECHK.TRANS64 P0, [R0+URZ], R3 ;  /* 0x00000003000085a7 */ /* 0x000ea400080010ff */
[----:B--2---:R-:W-:Y:S05]  /*71f0*/  @!P0 BRA `(.L_x_147) ;  /* 0xfffffffc00f08947 */ /* 0x004fea000383ffff */
[----:B------:R-:W-:Y:S05]  /*7200*/  BRA `(.L_x_148) ;  /* 0xffffffb800a47947 */ /* 0x000fea000383ffff */
.L_x_52:
[----:B---3--:R-:W-:-:S07]  /*7210*/  MOV R0, UR5 ;  /* 0x0000000500007c02 */ /* 0x008fce0008000f00 */
.L_x_149:
[----:B-1----:R1:W2:Y:S02]  /*7220*/  SYNCS.PHASECHK.TRANS64.TRYWAIT P0, [R0+URZ], R3 ;  /* 0x00000003000075a7 */ /* 0x0022a400080011ff */
[----:B--2---:R-:W-:Y:S05]  /*7230*/  @!P0 NANOSLEEP.SYNCS 0x989680 ;  /* 0x009896800000895d */ /* 0x004fea0003900000 */
[----:B------:R-:W2:Y:S02]  /*7240*/  @!P0 SYNCS.PHASECHK.TRANS64 P0, [R0+URZ], R3 ;  /* 0x00000003000085a7 */ /* 0x000ea400080010ff */
[----:B--2---:R-:W-:Y:S05]  /*7250*/  @!P0 BRA `(.L_x_149) ;  /* 0xfffffffc00f08947 */ /* 0x004fea000383ffff */
[----:B------:R-:W-:Y:S05]  /*7260*/  BRA `(.L_x_150) ;  /* 0xffffffb800b07947 */ /* 0x000fea000383ffff */
.L_x_53:
[----:B---3--:R-:W-:-:S07]  /*7270*/  MOV R0, UR5 ;  /* 0x0000000500007c02 */ /* 0x008fce0008000f00 */
.L_x_151:
[----:B-1----:R1:W2:Y:S02]  /*7280*/  SYNCS.PHASECHK.TRANS64.TRYWAIT P0, [R0+URZ], R3 ;  /* 0x00000003000075a7 */ /* 0x0022a400080011ff */
[----:B--2---:R-:W-:Y:S05]  /*7290*/  @!P0 NANOSLEEP.SYNCS 0x989680 ;  /* 0x009896800000895d */ /* 0x004fea0003900000 */
[----:B------:R-:W2:Y:S02]  /*72a0*/  @!P0 SYNCS.PHASECHK.TRANS64 P0, [R0+URZ], R3 ;  /* 0x00000003000085a7 */ /* 0x000ea400080010ff */
[----:B--2---:R-:W-:Y:S05]  /*72b0*/  @!P0 BRA `(.L_x_151) ;  /* 0xfffffffc00f08947 */ /* 0x004fea000383ffff */
[----:B------:R-:W-:Y:S05]  /*72c0*/  BRA `(.L_x_152) ;  /* 0xffffffb800bc7947 */ /* 0x000fea000383ffff */
.L_x_54:
[----:B---3--:R-:W-:-:S07]  /*72d0*/  MOV R0, UR5 ;  /* 0x0000000500007c02 */ /* 0x008fce0008000f00 */
.L_x_153:
[----:B-1----:R1:W2:Y:S02]  /*72e0*/  SYNCS.PHASECHK.TRANS64.TRYWAIT P0, [R0+URZ], R3 ;  /* 0x00000003000075a7 */ /* 0x0022a400080011ff */
[----:B--2---:R-:W-:Y:S05]  /*72f0*/  @!P0 NANOSLEEP.SYNCS 0x989680 ;  /* 0x009896800000895d */ /* 0x004fea0003900000 */
[----:B------:R-:W2:Y:S02]  /*7300*/  @!P0 SYNCS.PHASECHK.TRANS64 P0, [R0+URZ], R3 ;  /* 0x00000003000085a7 */ /* 0x000ea400080010ff */
[----:B--2---:R-:W-:Y:S05]  /*7310*/  @!P0 BRA `(.L_x_153) ;  /* 0xfffffffc00f08947 */ /* 0x004fea000383ffff */
[----:B------:R-:W-:Y:S05]  /*7320*/  BRA `(.L_x_154) ;  /* 0xffffffb800c87947 */ /* 0x000fea000383ffff */
.L_x_57:
[----:B-1----:R1:W2:Y:S02]  /*7330*/  SYNCS.PHASECHK.TRANS64.TRYWAIT P0, [R0+URZ+0x150], R4 ;  /* 0x00015004000075a7 */ /* 0x0022a400080011ff */
[----:B--2---:R-:W-:Y:S05]  /*7340*/  @!P0 NANOSLEEP.SYNCS 0x989680 ;  /* 0x009896800000895d */ /* 0x004fea0003900000 */
[----:B------:R-:W2:Y:S02]  /*7350*/  @!P0 SYNCS.PHASECHK.TRANS64 P0, [R0+URZ+0x150], R4 ;  /* 0x00015004000085a7 */ /* 0x000ea400080010ff */
[----:B--2---:R-:W-:Y:S05]  /*7360*/  @!P0 BRA `(.L_x_57) ;  /* 0xfffffffc00f08947 */ /* 0x004fea000383ffff */
[----:B------:R-:W-:Y:S05]  /*7370*/  BRA `(.L_x_155) ;  /* 0xffffffbc00287947 */ /* 0x000fea000383ffff */
.L_x_58:
[----:B------:R-:W-:-:S07]  /*7380*/  MOV R0, UR5 ;  /* 0x0000000500007c02 */ /* 0x000fce0008000f00 */
.L_x_156:
[----:B-1----:R1:W2:Y:S02]  /*7390*/  SYNCS.PHASECHK.TRANS64.TRYWAIT P0, [R0+URZ+0x100], R5 ;  /* 0x00010005000075a7 */ /* 0x0022a400080011ff */
[----:B--2---:R-:W-:Y:S05]  /*73a0*/  @!P0 NANOSLEEP.SYNCS 0x989680 ;  /* 0x009896800000895d */ /* 0x004fea0003900000 */
[----:B------:R-:W2:Y:S02]  /*73b0*/  @!P0 SYNCS.PHASECHK.TRANS64 P0, [R0+URZ+0x100], R5 ;  /* 0x00010005000085a7 */ /* 0x000ea400080010ff */
[----:B--2---:R-:W-:Y:S05]  /*73c0*/  @!P0 BRA `(.L_x_156) ;  /* 0xfffffffc00f08947 */ /* 0x004fea000383ffff */
[----:B------:R-:W-:Y:S05]  /*73d0*/  BRA `(.L_x_157) ;  /* 0xffffffbc00387947 */ /* 0x000fea000383ffff */
.L_x_59:
[----:B-1----:R1:W2:Y:S02]  /*73e0*/  SYNCS.PHASECHK.TRANS64.TRYWAIT P1, [R0+URZ+0xf0], R4 ;  /* 0x0000f004000075a7 */ /* 0x0022a400080211ff */
[----:B--2---:R-:W-:Y:S05]  /*73f0*/  @!P1 NANOSLEEP.SYNCS 0x989680 ;  /* 0x009896800000995d */ /* 0x004fea0003900000 */
[----:B------:R-:W2:Y:S02]  /*7400*/  @!P1 SYNCS.PHASECHK.TRANS64 P1, [R0+URZ+0xf0], R4 ;  /* 0x0000f004000095a7 */ /* 0x000ea400080210ff */
[----:B--2---:R-:W-:Y:S05]  /*7410*/  @!P1 BRA `(.L_x_59) ;  /* 0xfffffffc00f09947 */ /* 0x004fea000383ffff */
[----:B------:R-:W-:Y:S05]  /*7420*/  BRA `(.L_x_158) ;  /* 0xffffffbc00687947 */ /* 0x000fea000383ffff */
.L_x_62:
[----:B------:R-:W-:-:S07]  /*7430*/  MOV R0, UR5 ;  /* 0x0000000500007c02 */ /* 0x000fce0008000f00 */
.L_x_159:
[----:B-1----:R1:W2:Y:S02]  /*7440*/  SYNCS.PHASECHK.TRANS64.TRYWAIT P0, [R0+URZ+0x100], R2 ;  /* 0x00010002000075a7 */ /* 0x0022a400080011ff */
[----:B--2---:R-:W-:Y:S05]  /*7450*/  @!P0 NANOSLEEP.SYNCS 0x989680 ;  /* 0x009896800000895d */ /* 0x004fea0003900000 */
[----:B------:R-:W2:Y:S02]  /*7460*/  @!P0 SYNCS.PHASECHK.TRANS64 P0, [R0+URZ+0x100], R2 ;  /* 0x00010002000085a7 */ /* 0x000ea400080010ff */
[----:B--2---:R-:W-:Y:S05]  /*7470*/  @!P0 BRA `(.L_x_159) ;  /* 0xfffffffc00f08947 */ /* 0x004fea000383ffff */
[----:B------:R-:W-:Y:S05]  /*7480*/  BRA `(.L_x_61) ;  /* 0xffffffbc00bc7947 */ /* 0x000fea000383ffff */
.L_x_71:
[----:B-1----:R-:W-:-:S04]  /*7490*/  MOV R4, UR6 ;  /* 0x0000000600047c02 */ /* 0x002fc80008000f00 */
[----:B------:R1:W2:Y:S03]  /*74a0*/  SYNCS.PHASECHK.TRANS64.TRYWAIT P0, [R4+URZ+0x8], R5 ;  /* 0x00000805040075a7 */ /* 0x0002a600080011ff */
[----:B--2---:R-:W-:Y:S05]  /*74b0*/  @!P0 NANOSLEEP.SYNCS 0x989680 ;  /* 0x009896800000895d */ /* 0x004fea0003900000 */
[----:B------:R-:W2:Y:S02]  /*74c0*/  @!P0 SYNCS.PHASECHK.TRANS64 P0, [R4+URZ+0x8], R5 ;  /* 0x00000805040085a7 */ /* 0x000ea400080010ff */
[----:B--2---:R-:W-:Y:S05]  /*74d0*/  @!P0 BRA `(.L_x_71) ;  /* 0xfffffffc00ec8947 */ /* 0x004fea000383ffff */
[----:B------:R-:W-:Y:S05]  /*74e0*/  BRA `(.L_x_70) ;  /* 0xffffffc000707947 */ /* 0x000fea000383ffff */
.L_x_73:
[----:B------:R-:W-:Y:S01]  /*74f0*/  BSSY B0, `(.L_x_160) ;  /* 0x0000006000007945 */ /* 0x000fe20003800000 */
[----:B------:R-:W-:-:S07]  /*7500*/  MOV R15, 0xffffffff ;  /* 0xffffffff000f7802 */ /* 0x000fce0000000f00 */
[----:B-1---5:R-:W-:Y:S05]  /*7510*/  WARPSYNC.COLLECTIVE R15, `(.L_x_161) ;  /* 0x000000000f0c7348 */ /* 0x022fea0003c00000 */
[----:B------:R-:W-:Y:S02]  /*7520*/  ELECT P6, UR79, PT ;  /* 0x00000000004f782f */ /* 0x000fe400038c0000 */
[----:B------:R-:W-:Y:S01]  /*7530*/  MOV R14, UR79 ;  /* 0x0000004f000e7c02 */ /* 0x000fe20008000f00 */
[----:B-1---5:R-:W-:Y:S10]  /*7540*/  ENDCOLLECTIVE ;  /* 0x000000000000791b */ /* 0x022ff40003800000 */
.L_x_161:
[----:B------:R-:W-:Y:S05]  /*7550*/  BSYNC B0 ;  /* 0x0000000000007941 */ /* 0x000fea0003800000 */
.L_x_160:
[----:B------:R-:W-:Y:S05]  /*7560*/  BRA `(.L_x_162) ;  /* 0xffffffc000a07947 */ /* 0x000fea000383ffff */
.L_x_75:
[----:B-1----:R-:W-:-:S04]  /*7570*/  MOV R2, UR6 ;  /* 0x0000000600027c02 */ /* 0x002fc80008000f00 */
[----:B------:R1:W2:Y:S03]  /*7580*/  SYNCS.PHASECHK.TRANS64.TRYWAIT P0, [R2+URZ+0x8], R3 ;  /* 0x00000803020075a7 */ /* 0x0002a600080011ff */
[----:B--2---:R-:W-:Y:S05]  /*7590*/  @!P0 NANOSLEEP.SYNCS 0x989680 ;  /* 0x009896800000895d */ /* 0x004fea0003900000 */
[----:B------:R-:W2:Y:S02]  /*75a0*/  @!P0 SYNCS.PHASECHK.TRANS64 P0, [R2+URZ+0x8], R3 ;  /* 0x00000803020085a7 */ /* 0x000ea400080010ff */
[----:B--2---:R-:W-:Y:S05]  /*75b0*/  @!P0 BRA `(.L_x_75) ;  /* 0xfffffffc00ec8947 */ /* 0x004fea000383ffff */
[----:B------:R-:W-:Y:S05]  /*75c0*/  BRA `(.L_x_74) ;  /* 0xffffffc000a47947 */ /* 0x000fea000383ffff */
.L_x_76:
[----:B-1----:R1:W2:Y:S02]  /*75d0*/  SYNCS.PHASECHK.TRANS64.TRYWAIT P0, [R0+URZ+0xf0], R4 ;  /* 0x0000f004000075a7 */ /* 0x0022a400080011ff */
[----:B--2---:R-:W-:Y:S05]  /*75e0*/  @!P0 NANOSLEEP.SYNCS 0x989680 ;  /* 0x009896800000895d */ /* 0x004fea0003900000 */
[----:B------:R-:W2:Y:S02]  /*75f0*/  @!P0 SYNCS.PHASECHK.TRANS64 P0, [R0+URZ+0xf0], R4 ;  /* 0x0000f004000085a7 */ /* 0x000ea400080010ff */
[----:B--2---:R-:W-:Y:S05]  /*7600*/  @!P0 BRA `(.L_x_76) ;  /* 0xfffffffc00f08947 */ /* 0x004fea000383ffff */
[----:B------:R-:W-:Y:S05]  /*7610*/  BRA `(.L_x_163) ;  /* 0xffffffc400b07947 */ /* 0x000fea000383ffff */
.L_x_78:
[----:B------:R-:W-:-:S07]  /*7620*/  MOV R0, UR8 ;  /* 0x0000000800007c02 */ /* 0x000fce0008000f00 */
.L_x_164:
[----:B-1----:R1:W2:Y:S02]  /*7630*/  SYNCS.PHASECHK.TRANS64.TRYWAIT P0, [R0+URZ+0x130], R4 ;  /* 0x00013004000075a7 */ /* 0x0022a400080011ff */
[----:B--2---:R-:W-:Y:S05]  /*7640*/  @!P0 NANOSLEEP.SYNCS 0x989680 ;  /* 0x009896800000895d */ /* 0x004fea0003900000 */
[----:B------:R-:W2:Y:S02]  /*7650*/  @!P0 SYNCS.PHASECHK.TRANS64 P0, [R0+URZ+0x130], R4 ;  /* 0x00013004000085a7 */ /* 0x000ea400080010ff */
[----:B--2---:R-:W-:Y:S05]  /*7660*/  @!P0 BRA `(.L_x_164) ;  /* 0xfffffffc00f08947 */ /* 0x004fea000383ffff */
[----:B------:R-:W-:Y:S05]  /*7670*/  BRA `(.L_x_165) ;  /* 0xffffffc400fc7947 */ /* 0x000fea000383ffff */
.L_x_81:
[----:B------:R-:W-:Y:S07]  /*7680*/  MOV R0, UR14 ;  /* 0x0000000e00007c02 */ /* 0x000fee0008000f00 */
.L_x_166:
[----:B-1----:R1:W2:Y:S02]  /*7690*/  SYNCS.PHASECHK.TRANS64.TRYWAIT P0, [R0+URZ], R4 ;  /* 0x00000004000075a7 */ /* 0x0022a400080011ff */
[----:B--2---:R-:W-:Y:S05]  /*76a0*/  @!P0 NANOSLEEP.SYNCS 0x989680 ;  /* 0x009896800000895d */ /* 0x004fea0003900000 */
[----:B------:R-:W2:Y:S02]  /*76b0*/  @!P0 SYNCS.PHASECHK.TRANS64 P0, [R0+URZ], R4 ;  /* 0x00000004000085a7 */ /* 0x000ea400080010ff */
[----:B--2---:R-:W-:Y:S05]  /*76c0*/  @!P0 BRA `(.L_x_166) ;  /* 0xfffffffc00f08947 */ /* 0x004fea000383ffff */
[----:B------:R-:W-:Y:S05]  /*76d0*/  BRA `(.L_x_80) ;  /* 0xffffffc800107947 */ /* 0x000fea000383ffff */
.L_x_85:
[----:B-1----:R-:W-:-:S07]  /*76e0*/  MOV R0, UR8 ;  /* 0x0000000800007c02 */ /* 0x002fce0008000f00 */
.L_x_167:
[----:B-1----:R1:W2:Y:S02]  /*76f0*/  SYNCS.PHASECHK.TRANS64.TRYWAIT P0, [R0+URZ], R2 ;  /* 0x00000002000075a7 */ /* 0x0022a400080011ff */
[----:B--2---:R-:W-:Y:S05]  /*7700*/  @!P0 NANOSLEEP.SYNCS 0x989680 ;  /* 0x009896800000895d */ /* 0x004fea0003900000 */
[----:B------:R-:W2:Y:S02]  /*7710*/  @!P0 SYNCS.PHASECHK.TRANS64 P0, [R0+URZ], R2 ;  /* 0x00000002000085a7 */ /* 0x000ea400080010ff */
[----:B--2---:R-:W-:Y:S05]  /*7720*/  @!P0 BRA `(.L_x_167) ;  /* 0xfffffffc00f08947 */ /* 0x004fea000383ffff */
[----:B------:R-:W-:Y:S05]  /*7730*/  BRA `(.L_x_168) ;  /* 0xffffffcc00547947 */ /* 0x000fea000383ffff */
.L_x_86:
[----:B------:R-:W-:-:S07]  /*7740*/  MOV R0, UR8 ;  /* 0x0000000800007c02 */ /* 0x000fce0008000f00 */
.L_x_169:
[----:B-1----:R1:W2:Y:S02]  /*7750*/  SYNCS.PHASECHK.TRANS64.TRYWAIT P0, [R0+URZ], R3 ;  /* 0x00000003000075a7 */ /* 0x0022a400080011ff */
[----:B--2---:R-:W-:Y:S05]  /*7760*/  @!P0 NANOSLEEP.SYNCS 0x989680 ;  /* 0x009896800000895d */ /* 0x004fea0003900000 */
[----:B------:R-:W2:Y:S02]  /*7770*/  @!P0 SYNCS.PHASECHK.TRANS64 P0, [R0+URZ], R3 ;  /* 0x00000003000085a7 */ /* 0x000ea400080010ff */
[----:B--2---:R-:W-:Y:S05]  /*7780*/  @!P0 BRA `(.L_x_169) ;  /* 0xfffffffc00f08947 */ /* 0x004fea000383ffff */
[----:B------:R-:W-:Y:S05]  /*7790*/  BRA `(.L_x_170) ;  /* 0xffffffcc00607947 */ /* 0x000fea000383ffff */
.L_x_87:
[----:B------:R-:W-:-:S07]  /*77a0*/  MOV R0, UR8 ;  /* 0x0000000800007c02 */ /* 0x000fce0008000f00 */
.L_x_171:
[----:B-1----:R1:W2:Y:S02]  /*77b0*/  SYNCS.PHASECHK.TRANS64.TRYWAIT P0, [R0+URZ], R3 ;  /* 0x00000003000075a7 */ /* 0x0022a400080011ff */
[----:B--2---:R-:W-:Y:S05]  /*77c0*/  @!P0 NANOSLEEP.SYNCS 0x989680 ;  /* 0x009896800000895d */ /* 0x004fea0003900000 */
[----:B------:R-:W2:Y:S02]  /*77d0*/  @!P0 SYNCS.PHASECHK.TRANS64 P0, [R0+URZ], R3 ;  /* 0x00000003000085a7 */ /* 0x000ea400080010ff */
[----:B--2---:R-:W-:Y:S05]  /*77e0*/  @!P0 BRA `(.L_x_171) ;  /* 0xfffffffc00f08947 */ /* 0x004fea000383ffff */
[----:B------:R-:W-:Y:S05]  /*77f0*/  BRA `(.L_x_172) ;  /* 0xffffffcc006c7947 */ /* 0x000fea000383ffff */
.L_x_90:
[----:B------:R-:W-:-:S07]  /*7800*/  MOV R0, UR7 ;  /* 0x0000000700007c02 */ /* 0x000fce0008000f00 */
.L_x_173:
[----:B-1----:R1:W2:Y:S02]  /*7810*/  SYNCS.PHASECHK.TRANS64.TRYWAIT P1, [R0+URZ+0x170], R2 ;  /* 0x00017002000075a7 */ /* 0x0022a400080211ff */
[----:B--2---:R-:W-:Y:S05]  /*7820*/  @!P1 NANOSLEEP.SYNCS 0x989680 ;  /* 0x009896800000995d */ /* 0x004fea0003900000 */
[----:B------:R-:W2:Y:S02]  /*7830*/  @!P1 SYNCS.PHASECHK.TRANS64 P1, [R0+URZ+0x170], R2 ;  /* 0x00017002000095a7 */ /* 0x000ea400080210ff */
[----:B--2---:R-:W-:Y:S05]  /*7840*/  @!P1 BRA `(.L_x_173) ;  /* 0xfffffffc00f09947 */ /* 0x004fea000383ffff */
[----:B------:R-:W-:Y:S05]  /*7850*/  BRA `(.L_x_174) ;  /* 0xffffffcc00b87947 */ /* 0x000fea000383ffff */
.L_x_95:
[----:B--2---:R2:W4:Y:S02]  /*7860*/  SYNCS.PHASECHK.TRANS64.TRYWAIT P0, [R0+URZ+0xf0], R2 ;  /* 0x0000f002000075a7 */ /* 0x00452400080011ff */
[----:B----4-:R-:W-:Y:S05]  /*7870*/  @!P0 NANOSLEEP.SYNCS 0x989680 ;  /* 0x009896800000895d */ /* 0x010fea0003900000 */
[----:B------:R-:W4:Y:S02]  /*7880*/  @!P0 SYNCS.PHASECHK.TRANS64 P0, [R0+URZ+0xf0], R2 ;  /* 0x0000f002000085a7 */ /* 0x000f2400080010ff */
[----:B----4-:R-:W-:Y:S05]  /*7890*/  @!P0 BRA `(.L_x_95) ;  /* 0xfffffffc00f08947 */ /* 0x010fea000383ffff */
[----:B------:R-:W-:Y:S05]  /*78a0*/  BRA `(.L_x_175) ;  /* 0xffffffd000b87947 */ /* 0x000fea000383ffff */
.L_x_98:
[----:B------:R-:W-:Y:S07]  /*78b0*/  MOV R0, UR6 ;  /* 0x0000000600007c02 */ /* 0x000fee0008000f00 */
.L_x_176:
[----:B--2---:R2:W4:Y:S02]  /*78c0*/  SYNCS.PHASECHK.TRANS64.TRYWAIT P0, [R0+URZ+0xe8], R2 ;  /* 0x0000e802000075a7 */ /* 0x00452400080011ff */
[----:B----4-:R-:W-:Y:S05]  /*78d0*/  @!P0 NANOSLEEP.SYNCS 0x989680 ;  /* 0x009896800000895d */ /* 0x010fea0003900000 */
[----:B------:R-:W4:Y:S02]  /*78e0*/  @!P0 SYNCS.PHASECHK.TRANS64 P0, [R0+URZ+0xe8], R2 ;  /* 0x0000e802000085a7 */ /* 0x000f2400080010ff */
[----:B----4-:R-:W-:Y:S05]  /*78f0*/  @!P0 BRA `(.L_x_176) ;  /* 0xfffffffc00f08947 */ /* 0x010fea000383ffff */
[----:B------:R-:W-:Y:S05]  /*7900*/  BRA `(.L_x_97) ;  /* 0xffffffd400a07947 */ /* 0x000fea000383ffff */
.L_x_101:
[----:B------:R-:W-:Y:S07]  /*7910*/  MOV R0, UR13 ;  /* 0x0000000d00007c02 */ /* 0x000fee0008000f00 */
.L_x_177:
[----:B-1----:R1:W2:Y:S02]  /*7920*/  SYNCS.PHASECHK.TRANS64.TRYWAIT P2, [R0+URZ+0xd0], R29 ;  /* 0x0000d01d000075a7 */ /* 0x0022a400080411ff */
[----:B--2---:R-:W-:Y:S05]  /*7930*/  @!P2 NANOSLEEP.SYNCS 0x989680 ;  /* 0x009896800000a95d */ /* 0x004fea0003900000 */
[----:B------:R-:W2:Y:S02]  /*7940*/  @!P2 SYNCS.PHASECHK.TRANS64 P2, [R0+URZ+0xd0], R29 ;  /* 0x0000d01d0000a5a7 */ /* 0x000ea400080410ff */
[----:B--2---:R-:W-:Y:S05]  /*7950*/  @!P2 BRA `(.L_x_177) ;  /* 0xfffffffc00f0a947 */ /* 0x004fea000383ffff */
[----:B------:R-:W-:Y:S05]  /*7960*/  BRA `(.L_x_178) ;  /* 0xffffffd8003c7947 */ /* 0x000fea000383ffff */
.L_x_103:
[----:B------:R-:W-:-:S07]  /*7970*/  MOV R0, UR4 ;  /* 0x0000000400007c02 */ /* 0x000fce0008000f00 */
.L_x_179:
[----:B-1----:R1:W4:Y:S02]  /*7980*/  SYNCS.PHASECHK.TRANS64.TRYWAIT P0, [R0+URZ], R2 ;  /* 0x00000002000075a7 */ /* 0x00232400080011ff */
[----:B----4-:R-:W-:Y:S05]  /*7990*/  @!P0 NANOSLEEP.SYNCS 0x989680 ;  /* 0x009896800000895d */ /* 0x010fea0003900000 */
[----:B------:R-:W4:Y:S02]  /*79a0*/  @!P0 SYNCS.PHASECHK.TRANS64 P0, [R0+URZ], R2 ;  /* 0x00000002000085a7 */ /* 0x000f2400080010ff */
[----:B----4-:R-:W-:Y:S05]  /*79b0*/  @!P0 BRA `(.L_x_179) ;  /* 0xfffffffc00f08947 */ /* 0x010fea000383ffff */
[----:B------:R-:W-:Y:S05]  /*79c0*/  BRA `(.L_x_180) ;  /* 0xffffffd800d87947 */ /* 0x000fea000383ffff */
.L_x_105:
[----:B--2---:R2:W3:Y:S02]  /*79d0*/  SYNCS.PHASECHK.TRANS64.TRYWAIT P0, [R0+URZ+0xf0], R2 ;  /* 0x0000f002000075a7 */ /* 0x0044e400080011ff */
[----:B---3--:R-:W-:Y:S05]  /*79e0*/  @!P0 NANOSLEEP.SYNCS 0x989680 ;  /* 0x009896800000895d */ /* 0x008fea0003900000 */
[----:B------:R-:W3:Y:S02]  /*79f0*/  @!P0 SYNCS.PHASECHK.TRANS64 P0, [R0+URZ+0xf0], R2 ;  /* 0x0000f002000085a7 */ /* 0x000ee400080010ff */
[----:B---3--:R-:W-:Y:S05]  /*7a00*/  @!P0 BRA `(.L_x_105) ;  /* 0xfffffffc00f08947 */ /* 0x008fea000383ffff */
[----:B------:R-:W-:Y:S05]  /*7a10*/  BRA `(.L_x_181) ;  /* 0xffffffdc00c47947 */ /* 0x000fea000383ffff */
.L_x_115:
[----:B-1----:R1:W2:Y:S02]  /*7a20*/  SYNCS.PHASECHK.TRANS64.TRYWAIT P1, [R4+URZ+0xc0], R3 ;  /* 0x0000c003040075a7 */ /* 0x0022a400080211ff */
[----:B--2---:R-:W-:Y:S05]  /*7a30*/  @!P1 NANOSLEEP.SYNCS 0x989680 ;  /* 0x009896800000995d */ /* 0x004fea0003900000 */
[----:B------:R-:W2:Y:S02]  /*7a40*/  @!P1 SYNCS.PHASECHK.TRANS64 P1, [R4+URZ+0xc0], R3 ;  /* 0x0000c003040095a7 */ /* 0x000ea400080210ff */
[----:B--2---:R-:W-:Y:S05]  /*7a50*/  @!P1 BRA `(.L_x_115) ;  /* 0xfffffffc00f09947 */ /* 0x004fea000383ffff */
[----:B------:R-:W-:Y:S05]  /*7a60*/  BRA `(.L_x_114) ;  /* 0xffffffe800947947 */ /* 0x000fea000383ffff */
.L_x_117:
[----:B-1----:R1:W4:Y:S02]  /*7a70*/  SYNCS.PHASECHK.TRANS64.TRYWAIT P1, [R67+URZ+0x110], R5 ;  /* 0x00011005430075a7 */ /* 0x00232400080211ff */
[----:B----4-:R-:W-:Y:S05]  /*7a80*/  @!P1 NANOSLEEP.SYNCS 0x989680 ;  /* 0x009896800000995d */ /* 0x010fea0003900000 */
[----:B------:R-:W4:Y:S02]  /*7a90*/  @!P1 SYNCS.PHASECHK.TRANS64 P1, [R67+URZ+0x110], R5 ;  /* 0x00011005430095a7 */ /* 0x000f2400080210ff */
[----:B----4-:R-:W-:Y:S05]  /*7aa0*/  @!P1 BRA `(.L_x_117) ;  /* 0xfffffffc00f09947 */ /* 0x010fea000383ffff */
[----:B------:R-:W-:Y:S05]  /*7ab0*/  BRA `(.L_x_116) ;  /* 0xffffffe800a47947 */ /* 0x000fea000383ffff */
        .weak           $__internal_0_$__cuda_sm10x_tcgen05_guardrail_trap_col_being_dealloced_not_returned_by_alloc
        .type           $__internal_0_$__cuda_sm10x_tcgen05_guardrail_trap_col_being_dealloced_not_returned_by_alloc,@function
        .size           $__internal_0_$__cuda_sm10x_tcgen05_guardrail_trap_col_being_dealloced_not_returned_by_alloc,($__internal_1_$__cuda_sm10x_tcgen05_guardrail_trap_phase_invalid_during_alloc - $__internal_0_$__cuda_sm10x_tcgen05_guardrail_trap_col_being_dealloced_not_returned_by_alloc)
$__internal_0_$__cuda_sm10x_tcgen05_guardrail_trap_col_being_dealloced_not_returned_by_alloc:
[----:B------:R-:W-:Y:S05]  /*7ac0*/  BPT.TRAP 0x1 ;  /* 0x000000040000795c */ /* 0x000fea0000300000 */
[----:B------:R-:W-:-:S04]  /*7ad0*/  HFMA2 R3, -RZ, RZ, 0, 0 ;  /* 0x00000000ff037431 */ /* 0x000fc800000001ff */
[----:B------:R-:W-:Y:S05]  /*7ae0*/  RET.REL.NODEC R2 `(_ZN7cutlass13device_kernelINS_4gemm6kernel13GemmUniversalIN4cute5tupleIJiiiiEEENS1_10collective13CollectiveMmaINS1_35MainloopSm100TmaUmmaWarpSpecializedILi12ELi2ELi4ENS5_IJNS4_1CILi2EEENSA_ILi1EEESC_EEEEENS5_IJNSA_ILi128EEENSA_ILi16EEESF_EEENS_6half_tENS5_IJlSC_lEEESI_SJ_NS4_8TiledMMAINS4_8MMA_AtomIJNS4_26SM100_MMA_F16BF16_2x1SM_SSISI_SI_fLi128ELi16ELNS4_4UMMA5MajorE0ELSO_0ELNSN_7ScaleInE0ELSP_0EEEEEENS4_6LayoutINS5_IJSC_SC_SC_EEENS5_IJNSA_ILi0EEESU_SU_EEEEENS5_IJNS4_10UnderscoreESX_SX_EEEEENS4_18SM100_TMA_2SM_LOADENS4_14ComposedLayoutINS4_7SwizzleILi3ELi4ELi3EEENS4_18smem_ptr_flag_bitsILi16EEENSS_INS5_IJNSA_ILi8EEENSA_ILi64EEEEEENS5_IJS17_SC_EEEEEEEvNS4_8identityES10_S1B_vS1C_EENS_8epilogue10collective18CollectiveEpilogueINS1E_23Sm100TmaWarpSpecializedILi2ELi1ELi8ELb1ELb0EEEJNS5_IJS17_SG_SF_EEENS5_IJNSS_IS17_SC_EENSS_ISG_SC_EEEEESI_SJ_SI_SJ_NS1E_6fusion15FusionCallbacksIS1I_NS1N_17LinearCombinationISI_fSI_fLNS_15FloatRoundStyleE2EEES1J_S1M_JEEENS4_5SM1004TMEM4LOAD25SM100_TMEM_LOAD_32dp32b8xENS4_13SM90_TMA_LOADENS11_INS12_ILi1ELi4ELi3EEES15_NSS_INS5_IJS16_SG_EEENS5_IJSG_SC_EEEEEEENS4_39AutoVectorizingCopyWithAssumedAlignmentILi128EEENS4_14SM90_TMA_STOREES22_S24_S24_EEEvvEEEEvNT_6ParamsE) ;  /* 0xffffff8402447950 */ /* 0x000fea0003c3ffff */
        .weak           $__internal_1_$__cuda_sm10x_tcgen05_guardrail_trap_phase_invalid_during_alloc
        .type           $__internal_1_$__cuda_sm10x_tcgen05_guardrail_trap_phase_invalid_during_alloc,@function
        .size           $__internal_1_$__cuda_sm10x_tcgen05_guardrail_trap_phase_invalid_during_alloc,($__internal_2_$__cuda_sm10x_tcgen05_guardrail_trap_unallocated_columns_being_dealloced - $__internal_1_$__cuda_sm10x_tcgen05_guardrail_trap_phase_invalid_during_alloc)
$__internal_1_$__cuda_sm10x_tcgen05_guardrail_trap_phase_invalid_during_alloc:
[----:B------:R-:W-:Y:S05]  /*7af0*/  BPT.TRAP 0x1 ;  /* 0x000000040000795c */ /* 0x000fea0000300000 */
[----:B------:R-:W-:-:S04]  /*7b00*/  MOV R3, 0x0 ;  /* 0x0000000000037802 */ /* 0x000fc80000000f00 */
[----:B------:R-:W-:Y:S05]  /*7b10*/  RET.REL.NODEC R2 `(_ZN7cutlass13device_kernelINS_4gemm6kernel13GemmUniversalIN4cute5tupleIJiiiiEEENS1_10collective13CollectiveMmaINS1_35MainloopSm100TmaUmmaWarpSpecializedILi12ELi2ELi4ENS5_IJNS4_1CILi2EEENSA_ILi1EEESC_EEEEENS5_IJNSA_ILi128EEENSA_ILi16EEESF_EEENS_6half_tENS5_IJlSC_lEEESI_SJ_NS4_8TiledMMAINS4_8MMA_AtomIJNS4_26SM100_MMA_F16BF16_2x1SM_SSISI_SI_fLi128ELi16ELNS4_4UMMA5MajorE0ELSO_0ELNSN_7ScaleInE0ELSP_0EEEEEENS4_6LayoutINS5_IJSC_SC_SC_EEENS5_IJNSA_ILi0EEESU_SU_EEEEENS5_IJNS4_10UnderscoreESX_SX_EEEEENS4_18SM100_TMA_2SM_LOADENS4_14ComposedLayoutINS4_7SwizzleILi3ELi4ELi3EEENS4_18smem_ptr_flag_bitsILi16EEENSS_INS5_IJNSA_ILi8EEENSA_ILi64EEEEEENS5_IJS17_SC_EEEEEEEvNS4_8identityES10_S1B_vS1C_EENS_8epilogue10collective18CollectiveEpilogueINS1E_23Sm100TmaWarpSpecializedILi2ELi1ELi8ELb1ELb0EEEJNS5_IJS17_SG_SF_EEENS5_IJNSS_IS17_SC_EENSS_ISG_SC_EEEEESI_SJ_SI_SJ_NS1E_6fusion15FusionCallbacksIS1I_NS1N_17LinearCombinationISI_fSI_fLNS_15FloatRoundStyleE2EEES1J_S1M_JEEENS4_5SM1004TMEM4LOAD25SM100_TMEM_LOAD_32dp32b8xENS4_13SM90_TMA_LOADENS11_INS12_ILi1ELi4ELi3EEES15_NSS_INS5_IJS16_SG_EEENS5_IJSG_SC_EEEEEEENS4_39AutoVectorizingCopyWithAssumedAlignmentILi128EEENS4_14SM90_TMA_STOREES22_S24_S24_EEEvvEEEEvNT_6ParamsE) ;  /* 0xffffff8402387950 */ /* 0x000fea0003c3ffff */
        .weak           $__internal_2_$__cuda_sm10x_tcgen05_guardrail_trap_unallocated_columns_being_dealloced
        .type           $__internal_2_$__cuda_sm10x_tcgen05_guardrail_trap_unallocated_columns_being_dealloced,@function
        .size           $__internal_2_$__cuda_sm10x_tcgen05_guardrail_trap_unallocated_columns_being_dealloced,(.L_x_183 - $__internal_2_$__cuda_sm10x_tcgen05_guardrail_trap_unallocated_columns_being_dealloced)
$__internal_2_$__cuda_sm10x_tcgen05_guardrail_trap_unallocated_columns_being_dealloced:
[----:B------:R-:W-:Y:S05]  /*7b20*/  BPT.TRAP 0x1 ;  /* 0x000000040000795c */ /* 0x000fea0000300000 */
[----:B------:R-:W-:-:S04]  /*7b30*/  HFMA2 R3, -RZ, RZ, 0, 0 ;  /* 0x00000000ff037431 */ /* 0x000fc800000001ff */
[----:B------:R-:W-:Y:S05]  /*7b40*/  RET.REL.NODEC R2 `(_ZN7cutlass13device_kernelINS_4gemm6kernel13GemmUniversalIN4cute5tupleIJiiiiEEENS1_10collective13CollectiveMmaINS1_35MainloopSm100TmaUmmaWarpSpecializedILi12ELi2ELi4ENS5_IJNS4_1CILi2EEENSA_ILi1EEESC_EEEEENS5_IJNSA_ILi128EEENSA_ILi16EEESF_EEENS_6half_tENS5_IJlSC_lEEESI_SJ_NS4_8TiledMMAINS4_8MMA_AtomIJNS4_26SM100_MMA_F16BF16_2x1SM_SSISI_SI_fLi128ELi16ELNS4_4UMMA5MajorE0ELSO_0ELNSN_7ScaleInE0ELSP_0EEEEEENS4_6LayoutINS5_IJSC_SC_SC_EEENS5_IJNSA_ILi0EEESU_SU_EEEEENS5_IJNS4_10UnderscoreESX_SX_EEEEENS4_18SM100_TMA_2SM_LOADENS4_14ComposedLayoutINS4_7SwizzleILi3ELi4ELi3EEENS4_18smem_ptr_flag_bitsILi16EEENSS_INS5_IJNSA_ILi8EEENSA_ILi64EEEEEENS5_IJS17_SC_EEEEEEEvNS4_8identityES10_S1B_vS1C_EENS_8epilogue10collective18CollectiveEpilogueINS1E_23Sm100TmaWarpSpecializedILi2ELi1ELi8ELb1ELb0EEEJNS5_IJS17_SG_SF_EEENS5_IJNSS_IS17_SC_EENSS_ISG_SC_EEEEESI_SJ_SI_SJ_NS1E_6fusion15FusionCallbacksIS1I_NS1N_17LinearCombinationISI_fSI_fLNS_15FloatRoundStyleE2EEES1J_S1M_JEEENS4_5SM1004TMEM4LOAD25SM100_TMEM_LOAD_32dp32b8xENS4_13SM90_TMA_LOADENS11_INS12_ILi1ELi4ELi3EEES15_NSS_INS5_IJS16_SG_EEENS5_IJSG_SC_EEEEEEENS4_39AutoVectorizingCopyWithAssumedAlignmentILi128EEENS4_14SM90_TMA_STOREES22_S24_S24_EEEvvEEEEvNT_6ParamsE) ;  /* 0xffffff84022c7950 */ /* 0x000fea0003c3ffff */
.L_x_182:
[----:B------:R-:W-:-:S00]  /*7b50*/  BRA `(.L_x_182) ;  /* 0xfffffffc00fc7947 */ /* 0x000fc0000383ffff */
[----:B------:R-:W-:-:S00]  /*7b60*/  NOP ;  /* 0x0000000000007918 */ /* 0x000fc00000000000 */
        /* <DEDUP_REMOVED lines=9> */
.L_x_183:


//--------------------- .nv.global.init           --------------------------
	.section	.nv.global.init,"aw",@progbits
.nv.global.init:
	.type		$str$27,@object
	.size		$str$27,($str$28 - $str$27)
$str$27:
        /*0000*/ 	.byte	0x28, 0x61, 0x64, 0x64, 0x72, 0x65, 0x73, 0x73, 0x20, 0x26, 0x20, 0x6d, 0x61, 0x73, 0x6b, 0x29
        /*0010*/ 	.byte	0x20, 0x3d, 0x3d, 0x20, 0x30, 0x00
	.type		$str$28,@object
	.size		$str$28,($str$26 - $str$28)
$str$28:
        /*0016*/ 	.byte	0x2f, 0x74, 0x6d, 0x70, 0x2f, 0x63, 0x75, 0x74, 0x6c, 0x61, 0x73, 0x73, 0x5f, 0x73, 0x77, 0x65
        /*0026*/ 	.byte	0x65, 0x70, 0x5f, 0x73, 0x72, 0x63, 0x2f, 0x69, 0x6e, 0x63, 0x6c, 0x75, 0x64, 0x65, 0x2f, 0x63
        /*0036*/ 	.byte	0x75, 0x74, 0x65, 0x2f, 0x70, 0x6f, 0x69, 0x6e, 0x74, 0x65, 0x72, 0x5f, 0x66, 0x6c, 0x61, 0x67
        /*0046*/ 	.byte	0x67, 0x65, 0x64, 0x2e, 0x68, 0x70, 0x70, 0x00
	.type		$str$26,@object
	.size		$str$26,($str$25 - $str$26)
$str$26:
        /*004e*/ 	.byte	0x2f, 0x74, 0x6d, 0x70, 0x2f, 0x63, 0x75, 0x74, 0x6c, 0x61, 0x73, 0x73, 0x5f, 0x73, 0x77, 0x65
        /*005e*/ 	.byte	0x65, 0x70, 0x5f, 0x73, 0x72, 0x63, 0x2f, 0x69, 0x6e, 0x63, 0x6c, 0x75, 0x64, 0x65, 0x2f, 0x63
        /*006e*/ 	.byte	0x75, 0x74, 0x65, 0x2f, 0x61, 0x74, 0x6f, 0x6d, 0x2f, 0x63, 0x6f, 0x70, 0x79, 0x5f, 0x74, 0x72
        /*007e*/ 	.byte	0x61, 0x69, 0x74, 0x73, 0x5f, 0x73, 0x6d, 0x31, 0x30, 0x30, 0x2e, 0x68, 0x70, 0x70, 0x00
	.type		$str$25,@object
	.size		$str$25,(__unnamed_1 - $str$25)
$str$25:
        /*008d*/ 	.byte	0x28, 0x28, 0x75, 0x69, 0x6e, 0x74, 0x33, 0x32, 0x5f, 0x74, 0x28, 0x74, 0x68, 0x72, 0x65, 0x61
        /*009d*/ 	.byte	0x64, 0x49, 0x64, 0x78, 0x2e, 0x78, 0x29, 0x20, 0x2f, 0x20, 0x33, 0x32, 0x29, 0x20, 0x25, 0x20
        /*00ad*/ 	.byte	0x34, 0x29, 0x20, 0x3d, 0x3d, 0x20, 0x28, 0x28, 0x28, 0x74, 0x6d, 0x65, 0x6d, 0x5f, 0x61, 0x64
        /*00bd*/ 	.byte	0x64, 0x72, 0x20, 0x3e, 0x3e, 0x20, 0x31, 0x36, 0x29, 0x20, 0x2f, 0x20, 0x33, 0x32, 0x29, 0x20
        /*00cd*/ 	.byte	0x25, 0x20, 0x34, 0x29, 0x00
	.type		__unnamed_1,@object
	.size		__unnamed_1,(__unnamed_2 - __unnamed_1)
__unnamed_1:
        /*00d2*/ 	.byte	0x61, 0x75, 0x74, 0x6f, 0x20, 0x63, 0x75, 0x74, 0x65, 0x3a, 0x3a, 0x61, 0x73, 0x5f, 0x70, 0x6f
        /* <DEDUP_REMOVED lines=24> */
        /*0262*/ 	.byte	0x3e, 0x3e, 0x3e, 0x5d, 0x00
	.type		__unnamed_2,@object
	.size		__unnamed_2,(.L_2 - __unnamed_2)
__unnamed_2:
        /* <DEDUP_REMOVED lines=37> */
        /*04b7*/ 	.byte	0x30, 0x3e, 0x3e, 0x3e, 0x3e, 0x5d, 0x00
.L_2:


//--------------------- .nv.shared._ZN7cutlass13device_kernelINS_4gemm6kernel13GemmUniversalIN4cute5tupleIJiiiiEEENS1_10collective13CollectiveMmaINS1_35MainloopSm100TmaUmmaWarpSpecializedILi12ELi2ELi4ENS5_IJNS4_1CILi2EEENSA_ILi1EEESC_EEEEENS5_IJNSA_ILi128EEENSA_ILi16EEESF_EEENS_6half_tENS5_IJlSC_lEEESI_SJ_NS4_8TiledMMAINS4_8MMA_AtomIJNS4_26SM100_MMA_F16BF16_2x1SM_SSISI_SI_fLi128ELi16ELNS4_4UMMA5MajorE0ELSO_0ELNSN_7ScaleInE0ELSP_0EEEEEENS4_6LayoutINS5_IJSC_SC_SC_EEENS5_IJNSA_ILi0EEESU_SU_EEEEENS5_IJNS4_10UnderscoreESX_SX_EEEEENS4_18SM100_TMA_2SM_LOADENS4_14ComposedLayoutINS4_7SwizzleILi3ELi4ELi3EEENS4_18smem_ptr_flag_bitsILi16EEENSS_INS5_IJNSA_ILi8EEENSA_ILi64EEEEEENS5_IJS17_SC_EEEEEEEvNS4_8identityES10_S1B_vS1C_EENS_8epilogue10collective18CollectiveEpilogueINS1E_23Sm100TmaWarpSpecializedILi2ELi1ELi8ELb1ELb0EEEJNS5_IJS17_SG_SF_EEENS5_IJNSS_IS17_SC_EENSS_ISG_SC_EEEEESI_SJ_SI_SJ_NS1E_6fusion15FusionCallbacksIS1I_NS1N_17LinearCombinationISI_fSI_fLNS_15FloatRoundStyleE2EEES1J_S1M_JEEENS4_5SM1004TMEM4LOAD25SM100_TMEM_LOAD_32dp32b8xENS4_13SM90_TMA_LOADENS11_INS12_ILi1ELi4ELi3EEES15_NSS_INS5_IJS16_SG_EEENS5_IJSG_SC_EEEEEEENS4_39AutoVectorizingCopyWithAssumedAlignmentILi128EEENS4_14SM90_TMA_STOREES22_S24_S24_EEEvvEEEEvNT_6ParamsE --------------------------
	.section	.nv.shared._ZN7cutlass13device_kernelINS_4gemm6kernel13GemmUniversalIN4cute5tupleIJiiiiEEENS1_10collective13CollectiveMmaINS1_35MainloopSm100TmaUmmaWarpSpecializedILi12ELi2ELi4ENS5_IJNS4_1CILi2EEENSA_ILi1EEESC_EEEEENS5_IJNSA_ILi128EEENSA_ILi16EEESF_EEENS_6half_tENS5_IJlSC_lEEESI_SJ_NS4_8TiledMMAINS4_8MMA_AtomIJNS4_26SM100_MMA_F16BF16_2x1SM_SSISI_SI_fLi128ELi16ELNS4_4UMMA5MajorE0ELSO_0ELNSN_7ScaleInE0ELSP_0EEEEEENS4_6LayoutINS5_IJSC_SC_SC_EEENS5_IJNSA_ILi0EEESU_SU_EEEEENS5_IJNS4_10UnderscoreESX_SX_EEEEENS4_18SM100_TMA_2SM_LOADENS4_14ComposedLayoutINS4_7SwizzleILi3ELi4ELi3EEENS4_18smem_ptr_flag_bitsILi16EEENSS_INS5_IJNSA_ILi8EEENSA_ILi64EEEEEENS5_IJS17_SC_EEEEEEEvNS4_8identityES10_S1B_vS1C_EENS_8epilogue10collective18CollectiveEpilogueINS1E_23Sm100TmaWarpSpecializedILi2ELi1ELi8ELb1ELb0EEEJNS5_IJS17_SG_SF_EEENS5_IJNSS_IS17_SC_EENSS_ISG_SC_EEEEESI_SJ_SI_SJ_NS1E_6fusion15FusionCallbacksIS1I_NS1N_17LinearCombinationISI_fSI_fLNS_15FloatRoundStyleE2EEES1J_S1M_JEEENS4_5SM1004TMEM4LOAD25SM100_TMEM_LOAD_32dp32b8xENS4_13SM90_TMA_LOADENS11_INS12_ILi1ELi4ELi3EEES15_NSS_INS5_IJS16_SG_EEENS5_IJSG_SC_EEEEEEENS4_39AutoVectorizingCopyWithAssumedAlignmentILi128EEENS4_14SM90_TMA_STOREES22_S24_S24_EEEvvEEEEvNT_6ParamsE,"aw",@nobits
	.sectionflags	@""
	.align	16
	.zero		1024


//--------------------- .nv.shared.reserved.0     --------------------------
	.section	.nv.shared.reserved.0,"aw",@nobits
	.weak		__nv_reservedSMEM_offset_0_alias
	.size		__nv_reservedSMEM_offset_0_alias, 0, 64
	.other		__nv_reservedSMEM_offset_0_alias,@"STO_CUDA_RESERVED_SHARED STV_DEFAULT"
__nv_reservedSMEM_offset_0_alias:
	.zero		0
.nv.shared.reserved.0:
	.zero		64
	.weak		__nv_reservedSMEM_tcgen05_partition
	.type		__nv_reservedSMEM_tcgen05_partition,@object
	.size		__nv_reservedSMEM_tcgen05_partition,(.L_0 - __nv_reservedSMEM_tcgen05_partition)
__nv_reservedSMEM_tcgen05_partition:
	.zero		32
.L_0:


//--------------------- .nv.global                --------------------------
	.section	.nv.global,"aw",@nobits
.nv.global:
	.type		_ZN40_INTERNAL_1cfaf1d3_4_k_cu_1e6eb7b1_121744cute1_E,@object
	.size		_ZN40_INTERNAL_1cfaf1d3_4_k_cu_1e6eb7b1_121744cute1_E,(_ZN40_INTERNAL_1cfaf1d3_4_k_cu_1e6eb7b1_121744cuda3std3__45__cpo6cbeginE - _ZN40_INTERNAL_1cfaf1d3_4_k_cu_1e6eb7b1_121744cute1_E)
_ZN40_INTERNAL_1cfaf1d3_4_k_cu_1e6eb7b1_121744cute1_E:
	.zero		1
	.type		_ZN40_INTERNAL_1cfaf1d3_4_k_cu_1e6eb7b1_121744cuda3std3__45__cpo6cbeginE,@object
	.size		_ZN40_INTERNAL_1cfaf1d3_4_k_cu_1e6eb7b1_121744cuda3std3__45__cpo6cbeginE,(_ZN40_INTERNAL_1cfaf1d3_4_k_cu_1e6eb7b1_121744cuda3std3__48in_placeE - _ZN40_INTERNAL_1cfaf1d3_4_k_cu_1e6eb7b1_121744cuda3std3__45__cpo6cbeginE)
_ZN40_INTERNAL_1cfaf1d3_4_k_cu_1e6eb7b1_121744cuda3std3__45__cpo6cbeginE:
	.zero		1
	.type		_ZN40_INTERNAL_1cfaf1d3_4_k_cu_1e6eb7b1_121744cuda3std3__48in_placeE,@object
	.size		_ZN40_INTERNAL_1cfaf1d3_4_k_cu_1e6eb7b1_121744cuda3std3__48in_placeE,(_ZN40_INTERNAL_1cfaf1d3_4_k_cu_1e6eb7b1_121744cuda3std6ranges3__45__cpo9iter_moveE - _ZN40_INTERNAL_1cfaf1d3_4_k_cu_1e6eb7b1_121744cuda3std3__48in_placeE)
_ZN40_INTERNAL_1cfaf1d3_4_k_cu_1e6eb7b1_121744cuda3std3__48in_placeE:
	.zero		1
	.type		_ZN40_INTERNAL_1cfaf1d3_4_k_cu_1e6eb7b1_121744cuda3std6ranges3__45__cpo9iter_moveE,@object
	.size		_ZN40_INTERNAL_1cfaf1d3_4_k_cu_1e6eb7b1_121744cuda3std6ranges3__45__cpo9iter_moveE,(_ZN40_INTERNAL_1cfaf1d3_4_k_cu_1e6eb7b1_121744cuda3std3__45__cpo5beginE - _ZN40_INTERNAL_1cfaf1d3_4_k_cu_1e6eb7b1_121744cuda3std6ranges3__45__cpo9iter_moveE)
_ZN40_INTERNAL_1cfaf1d3_4_k_cu_1e6eb7b1_121744cuda3std6ranges3__45__cpo9iter_moveE:
	.zero		1
	.type		_ZN40_INTERNAL_1cfaf1d3_4_k_cu_1e6eb7b1_121744cuda3std3__45__cpo5beginE,@object
	.size		_ZN40_INTERNAL_1cfaf1d3_4_k_cu_1e6eb7b1_121744cuda3std3__45__cpo5beginE,(_ZN40_INTERNAL_1cfaf1d3_4_k_cu_1e6eb7b1_121744cuda3std3__442_GLOBAL__N__1cfaf1d3_4_k_cu_1e6eb7b1_121746ignoreE - _ZN40_INTERNAL_1cfaf1d3_4_k_cu_1e6eb7b1_121744cuda3std3__45__cpo5beginE)
_ZN40_INTERNAL_1cfaf1d3_4_k_cu_1e6eb7b1_121744cuda3std3__45__cpo5beginE:
	.zero		1
	.type		_ZN40_INTERNAL_1cfaf1d3_4_k_cu_1e6eb7b1_121744cuda3std3__442_GLOBAL__N__1cfaf1d3_4_k_cu_1e6eb7b1_121746ignoreE,@object
	.size		_ZN40_INTERNAL_1cfaf1d3_4_k_cu_1e6eb7b1_121744cuda3std3__442_GLOBAL__N__1cfaf1d3_4_k_cu_1e6eb7b1_121746ignoreE,(_ZN40_INTERNAL_1cfaf1d3_4_k_cu_1e6eb7b1_121744cute7productE - _ZN40_INTERNAL_1cfaf1d3_4_k_cu_1e6eb7b1_121744cuda3std3__442_GLOBAL__N__1cfaf1d3_4_k_cu_1e6eb7b1_121746ignoreE)
_ZN40_INTERNAL_1cfaf1d3_4_k_cu_1e6eb7b1_121744cuda3std3__442_GLOBAL__N__1cfaf1d3_4_k_cu_1e6eb7b1_121746ignoreE:
	.zero		1
	.type		_ZN40_INTERNAL_1cfaf1d3_4_k_cu_1e6eb7b1_121744cute7productE,@object
	.size		_ZN40_INTERNAL_1cfaf1d3_4_k_cu_1e6eb7b1_121744cute7productE,(_ZN40_INTERNAL_1cfaf1d3_4_k_cu_1e6eb7b1_121744cuda3std3__45__cpo3endE - _ZN40_INTERNAL_1cfaf1d3_4_k_cu_1e6eb7b1_121744cute7productE)
_ZN40_INTERNAL_1cfaf1d3_4_k_cu_1e6eb7b1_121744cute7productE:
	.zero		1
	.type		_ZN40_INTERNAL_1cfaf1d3_4_k_cu_1e6eb7b1_121744cuda3std3__45__cpo3endE,@object
	.size		_ZN40_INTERNAL_1cfaf1d3_4_k_cu_1e6eb7b1_121744cuda3std3__45__cpo3endE,(_ZN40_INTERNAL_1cfaf1d3_4_k_cu_1e6eb7b1_121744cuda3std3__419piecewise_constructE - _ZN40_INTERNAL_1cfaf1d3_4_k_cu_1e6eb7b1_121744cuda3std3__45__cpo3endE)
_ZN40_INTERNAL_1cfaf1d3_4_k_cu_1e6eb7b1_121744cuda3std3__45__cpo3endE:
	.zero		1
	.type		_ZN40_INTERNAL_1cfaf1d3_4_k_cu_1e6eb7b1_121744cuda3std3__419piecewise_constructE,@object
	.size		_ZN40_INTERNAL_1cfaf1d3_4_k_cu_1e6eb7b1_121744cuda3std3__419piecewise_constructE,(_ZN40_INTERNAL_1cfaf1d3_4_k_cu_1e6eb7b1_121744cuda3std3__45__cpo4cendE - _ZN40_INTERNAL_1cfaf1d3_4_k_cu_1e6eb7b1_121744cuda3std3__419piecewise_constructE)
_ZN40_INTERNAL_1cfaf1d3_4_k_cu_1e6eb7b1_121744cuda3std3__419piecewise_constructE:
	.zero		1
	.type		_ZN40_INTERNAL_1cfaf1d3_4_k_cu_1e6eb7b1_121744cuda3std3__45__cpo4cendE,@object
	.size		_ZN40_INTERNAL_1cfaf1d3_4_k_cu_1e6eb7b1_121744cuda3std3__45__cpo4cendE,(_ZN40_INTERNAL_1cfaf1d3_4_k_cu_1e6eb7b1_121744cuda3std6ranges3__45__cpo4swapE - _ZN40_INTERNAL_1cfaf1d3_4_k_cu_1e6eb7b1_121744cuda3std3__45__cpo4cendE)
_ZN40_INTERNAL_1cfaf1d3_4_k_cu_1e6eb7b1_121744cuda3std3__45__cpo4cendE:
	.zero		1
	.type		_ZN40_INTERNAL_1cfaf1d3_4_k_cu_1e6eb7b1_121744cuda3std6ranges3__45__cpo4swapE,@object
	.size		_ZN40_INTERNAL_1cfaf1d3_4_k_cu_1e6eb7b1_121744cuda3std6ranges3__45__cpo4swapE,(.L_10 - _ZN40_INTERNAL_1cfaf1d3_4_k_cu_1e6eb7b1_121744cuda3std6ranges3__45__cpo4swapE)
_ZN40_INTERNAL_1cfaf1d3_4_k_cu_1e6eb7b1_121744cuda3std6ranges3__45__cpo4swapE:
	.zero		1
.L_10:


//--------------------- .nv.constant0._ZN7cutlass13device_kernelINS_4gemm6kernel13GemmUniversalIN4cute5tupleIJiiiiEEENS1_10collective13CollectiveMmaINS1_35MainloopSm100TmaUmmaWarpSpecializedILi12ELi2ELi4ENS5_IJNS4_1CILi2EEENSA_ILi1EEESC_EEEEENS5_IJNSA_ILi128EEENSA_ILi16EEESF_EEENS_6half_tENS5_IJlSC_lEEESI_SJ_NS4_8TiledMMAINS4_8MMA_AtomIJNS4_26SM100_MMA_F16BF16_2x1SM_SSISI_SI_fLi128ELi16ELNS4_4UMMA5MajorE0ELSO_0ELNSN_7ScaleInE0ELSP_0EEEEEENS4_6LayoutINS5_IJSC_SC_SC_EEENS5_IJNSA_ILi0EEESU_SU_EEEEENS5_IJNS4_10UnderscoreESX_SX_EEEEENS4_18SM100_TMA_2SM_LOADENS4_14ComposedLayoutINS4_7SwizzleILi3ELi4ELi3EEENS4_18smem_ptr_flag_bitsILi16EEENSS_INS5_IJNSA_ILi8EEENSA_ILi64EEEEEENS5_IJS17_SC_EEEEEEEvNS4_8identityES10_S1B_vS1C_EENS_8epilogue10collective18CollectiveEpilogueINS1E_23Sm100TmaWarpSpecializedILi2ELi1ELi8ELb1ELb0EEEJNS5_IJS17_SG_SF_EEENS5_IJNSS_IS17_SC_EENSS_ISG_SC_EEEEESI_SJ_SI_SJ_NS1E_6fusion15FusionCallbacksIS1I_NS1N_17LinearCombinationISI_fSI_fLNS_15FloatRoundStyleE2EEES1J_S1M_JEEENS4_5SM1004TMEM4LOAD25SM100_TMEM_LOAD_32dp32b8xENS4_13SM90_TMA_LOADENS11_INS12_ILi1ELi4ELi3EEES15_NSS_INS5_IJS16_SG_EEENS5_IJSG_SC_EEEEEEENS4_39AutoVectorizingCopyWithAssumedAlignmentILi128EEENS4_14SM90_TMA_STOREES22_S24_S24_EEEvvEEEEvNT_6ParamsE --------------------------
	.section	.nv.constant0._ZN7cutlass13device_kernelINS_4gemm6kernel13GemmUniversalIN4cute5tupleIJiiiiEEENS1_10collective13CollectiveMmaINS1_35MainloopSm100TmaUmmaWarpSpecializedILi12ELi2ELi4ENS5_IJNS4_1CILi2EEENSA_ILi1EEESC_EEEEENS5_IJNSA_ILi128EEENSA_ILi16EEESF_EEENS_6half_tENS5_IJlSC_lEEESI_SJ_NS4_8TiledMMAINS4_8MMA_AtomIJNS4_26SM100_MMA_F16BF16_2x1SM_SSISI_SI_fLi128ELi16ELNS4_4UMMA5MajorE0ELSO_0ELNSN_7ScaleInE0ELSP_0EEEEEENS4_6LayoutINS5_IJSC_SC_SC_EEENS5_IJNSA_ILi0EEESU_SU_EEEEENS5_IJNS4_10UnderscoreESX_SX_EEEEENS4_18SM100_TMA_2SM_LOADENS4_14ComposedLayoutINS4_7SwizzleILi3ELi4ELi3EEENS4_18smem_ptr_flag_bitsILi16EEENSS_INS5_IJNSA_ILi8EEENSA_ILi64EEEEEENS5_IJS17_SC_EEEEEEEvNS4_8identityES10_S1B_vS1C_EENS_8epilogue10collective18CollectiveEpilogueINS1E_23Sm100TmaWarpSpecializedILi2ELi1ELi8ELb1ELb0EEEJNS5_IJS17_SG_SF_EEENS5_IJNSS_IS17_SC_EENSS_ISG_SC_EEEEESI_SJ_SI_SJ_NS1E_6fusion15FusionCallbacksIS1I_NS1N_17LinearCombinationISI_fSI_fLNS_15FloatRoundStyleE2EEES1J_S1M_JEEENS4_5SM1004TMEM4LOAD25SM100_TMEM_LOAD_32dp32b8xENS4_13SM90_TMA_LOADENS11_INS12_ILi1ELi4ELi3EEES15_NSS_INS5_IJS16_SG_EEENS5_IJSG_SC_EEEEEEENS4_39AutoVectorizingCopyWithAssumedAlignmentILi128EEENS4_14SM90_TMA_STOREES22_S24_S24_EEEvvEEEEvNT_6ParamsE,"a",@progbits
	.sectionflags	@""
	.align	4
.nv.constant0._ZN7cutlass13device_kernelINS_4gemm6kernel13GemmUniversalIN4cute5tupleIJiiiiEEENS1_10collective13CollectiveMmaINS1_35MainloopSm100TmaUmmaWarpSpecializedILi12ELi2ELi4ENS5_IJNS4_1CILi2EEENSA_ILi1EEESC_EEEEENS5_IJNSA_ILi128EEENSA_ILi16EEESF_EEENS_6half_tENS5_IJlSC_lEEESI_SJ_NS4_8TiledMMAINS4_8MMA_AtomIJNS4_26SM100_MMA_F16BF16_2x1SM_SSISI_SI_fLi128ELi16ELNS4_4UMMA5MajorE0ELSO_0ELNSN_7ScaleInE0ELSP_0EEEEEENS4_6LayoutINS5_IJSC_SC_SC_EEENS5_IJNSA_ILi0EEESU_SU_EEEEENS5_IJNS4_10UnderscoreESX_SX_EEEEENS4_18SM100_TMA_2SM_LOADENS4_14ComposedLayoutINS4_7SwizzleILi3ELi4ELi3EEENS4_18smem_ptr_flag_bitsILi16EEENSS_INS5_IJNSA_ILi8EEENSA_ILi64EEEEEENS5_IJS17_SC_EEEEEEEvNS4_8identityES10_S1B_vS1C_EENS_8epilogue10collective18CollectiveEpilogueINS1E_23Sm100TmaWarpSpecializedILi2ELi1ELi8ELb1ELb0EEEJNS5_IJS17_SG_SF_EEENS5_IJNSS_IS17_SC_EENSS_ISG_SC_EEEEESI_SJ_SI_SJ_NS1E_6fusion15FusionCallbacksIS1I_NS1N_17LinearCombinationISI_fSI_fLNS_15FloatRoundStyleE2EEES1J_S1M_JEEENS4_5SM1004TMEM4LOAD25SM100_TMEM_LOAD_32dp32b8xENS4_13SM90_TMA_LOADENS11_INS12_ILi1ELi4ELi3EEES15_NSS_INS5_IJS16_SG_EEENS5_IJSG_SC_EEEEEEENS4_39AutoVectorizingCopyWithAssumedAlignmentILi128EEENS4_14SM90_TMA_STOREES22_S24_S24_EEEvvEEEEvNT_6ParamsE:
	.zero		2944


//--------------------- SYMBOLS --------------------------

	.type		.nv.reservedSmem.offset0,@object
	.size		.nv.reservedSmem.offset0,0x4
	.type		.nv.reservedSmem.cap,@object
	.size		.nv.reservedSmem.cap,0x4
	.type		__assertfail,@function
